	.target	sm_90a

	.elftype	@"ET_EXEC"


//--------------------- .note.nv.tkinfo           --------------------------
	.section	.note.nv.tkinfo,"",@"SHT_NOTE"
	.sectionflags	@"SHF_NOTE_NV_TKINFO"
	.tkinfo
        /*0018*/ 	.word	0x00000002
        /*0030*/ 	.string	""
        /*0030*/ 	.string	"ptxas"
        /*0030*/ 	.string	"Cuda compilation tools, release 13.0, V13.0.88"
        /*0030*/ 	.string	"Build cuda_13.0.r13.0/compiler.36424714_0"
        /*0030*/ 	.string	"-arch sm_90a -m 64 "



//--------------------- .note.nv.cuinfo           --------------------------
	.section	.note.nv.cuinfo,"",@"SHT_NOTE"
	.sectionflags	@"SHF_NOTE_NV_CUINFO"
        /*0018*/ 	.short	0x0002
        /*001a*/ 	.short	0x005a
        /*001c*/ 	.short	0x0082
	.zero		2


//--------------------- .nv.info                  --------------------------
	.section	.nv.info,"",@"SHT_CUDA_INFO"
	.align	4


	//----- nvinfo : EIATTR_REGCOUNT
	.align		4
        /*0000*/ 	.byte	0x04, 0x2f
        /*0002*/ 	.short	(.L_16 - .L_15)
	.align		4
.L_15:
        /*0004*/ 	.word	index@(_ZN7cutlass13device_kernelINS_4fmha6kernel28FmhaKernelTmaWarpSpecializedINS1_10collective33FmhaBwdMainloopTmaWarpSpecializedINS_6half_tEfN4cute5tupleIJNS7_1CILi64EEENS9_ILi128EEESB_EEENS4_16FusionBwdAdapterINS4_12CausalFusionEEEJEEENS4_17FmhaBwdEpilogueKVIS6_fNS8_IJSA_SB_SA_EEEEENS2_23TileSchedulerBwdAdapterINS2_23IndividualTileSchedulerEEEJEEEEEvNT_6ParamsE)
        /*0008*/ 	.word	0x000000a8


	//----- nvinfo : EIATTR_FRAME_SIZE
	.align		4
.L_16:
        /*000c*/ 	.byte	0x04, 0x11
        /*000e*/ 	.short	(.L_18 - .L_17)
	.align		4
.L_17:
        /*0010*/ 	.word	index@(_ZN7cutlass13device_kernelINS_4fmha6kernel28FmhaKernelTmaWarpSpecializedINS1_10collective33FmhaBwdMainloopTmaWarpSpecializedINS_6half_tEfN4cute5tupleIJNS7_1CILi64EEENS9_ILi128EEESB_EEENS4_16FusionBwdAdapterINS4_12CausalFusionEEEJEEENS4_17FmhaBwdEpilogueKVIS6_fNS8_IJSA_SB_SA_EEEEENS2_23TileSchedulerBwdAdapterINS2_23IndividualTileSchedulerEEEJEEEEEvNT_6ParamsE)
        /*0014*/ 	.word	0x00000090


	//----- nvinfo : EIATTR_MIN_STACK_SIZE
	.align		4
.L_18:
        /*0018*/ 	.byte	0x04, 0x12
        /*001a*/ 	.short	(.L_20 - .L_19)
	.align		4
.L_19:
        /*001c*/ 	.word	index@(_ZN7cutlass13device_kernelINS_4fmha6kernel28FmhaKernelTmaWarpSpecializedINS1_10collective33FmhaBwdMainloopTmaWarpSpecializedINS_6half_tEfN4cute5tupleIJNS7_1CILi64EEENS9_ILi128EEESB_EEENS4_16FusionBwdAdapterINS4_12CausalFusionEEEJEEENS4_17FmhaBwdEpilogueKVIS6_fNS8_IJSA_SB_SA_EEEEENS2_23TileSchedulerBwdAdapterINS2_23IndividualTileSchedulerEEEJEEEEEvNT_6ParamsE)
        /*0020*/ 	.word	0x00000090
.L_20:


//--------------------- .nv.compat                --------------------------
	.section	.nv.compat,"",@"SHT_CUDA_COMPAT_INFO"
	.align	4
        /*0000*/ 	.byte	0x02, 0x09, 0x01, 0x00, 0x02, 0x02, 0x04, 0x00, 0x02, 0x05, 0x05, 0x00, 0x03, 0x07, 0x01, 0x01
        /*0010*/ 	.byte	0x02, 0x03, 0x01, 0x00, 0x02, 0x06, 0x01, 0x00, 0x04, 0x0b, 0x08, 0x00, 0x00, 0x00, 0x00, 0x00
        /*0020*/ 	.byte	0x00, 0x00, 0x00, 0x00


//--------------------- .nv.info._ZN7cutlass13device_kernelINS_4fmha6kernel28FmhaKernelTmaWarpSpecializedINS1_10collective33FmhaBwdMainloopTmaWarpSpecializedINS_6half_tEfN4cute5tupleIJNS7_1CILi64EEENS9_ILi128EEESB_EEENS4_16FusionBwdAdapterINS4_12CausalFusionEEEJEEENS4_17FmhaBwdEpilogueKVIS6_fNS8_IJSA_SB_SA_EEEEENS2_23TileSchedulerBwdAdapterINS2_23IndividualTileSchedulerEEEJEEEEEvNT_6ParamsE --------------------------
	.section	.nv.info._ZN7cutlass13device_kernelINS_4fmha6kernel28FmhaKernelTmaWarpSpecializedINS1_10collective33FmhaBwdMainloopTmaWarpSpecializedINS_6half_tEfN4cute5tupleIJNS7_1CILi64EEENS9_ILi128EEESB_EEENS4_16FusionBwdAdapterINS4_12CausalFusionEEEJEEENS4_17FmhaBwdEpilogueKVIS6_fNS8_IJSA_SB_SA_EEEEENS2_23TileSchedulerBwdAdapterINS2_23IndividualTileSchedulerEEEJEEEEEvNT_6ParamsE,"",@"SHT_CUDA_INFO"
	.sectionflags	@""
	.align	4


	//----- nvinfo : EIATTR_CUDA_API_VERSION
	.align		4
        /*0000*/ 	.byte	0x04, 0x37
        /*0002*/ 	.short	(.L_22 - .L_21)
.L_21:
        /*0004*/ 	.word	0x00000082


	//----- nvinfo : EIATTR_KPARAM_INFO
	.align		4
.L_22:
        /*0008*/ 	.byte	0x04, 0x17
        /*000a*/ 	.short	(.L_24 - .L_23)
.L_23:
        /*000c*/ 	.word	0x00000000
        /*0010*/ 	.short	0x0000
        /*0012*/ 	.short	0x0070
        /*0014*/ 	.byte	0x00, 0xf0, 0x01, 0x3a


	//----- nvinfo : EIATTR_SPARSE_MMA_MASK
	.align		4
.L_24:
        /*0018*/ 	.byte	0x03, 0x50
        /*001a*/ 	.short	0x0000


	//----- nvinfo : EIATTR_MAXREG_COUNT
	.align		4
        /*001c*/ 	.byte	0x03, 0x1b
        /*001e*/ 	.short	0x00a8


	//----- nvinfo : EIATTR_NUM_BARRIERS
	.align		4
        /*0020*/ 	.byte	0x02, 0x4c
        /*0022*/ 	.byte	0x02
	.zero		1


	//----- nvinfo : EIATTR_EXTERNS
	.align		4
        /*0024*/ 	.byte	0x04, 0x0f
        /*0026*/ 	.short	(.L_26 - .L_25)


	//   ....[0]....
	.align		4
.L_25:
        /*0028*/ 	.word	index@(__assertfail)


	//----- nvinfo : EIATTR_ANNOTATIONS
	.align		4
.L_26:
        /*002c*/ 	.byte	0x04, 0x55
        /*002e*/ 	.short	(.L_28 - .L_27)


	//   ....[0]....
.L_27:
        /*0030*/ 	.word	0x00000001
        /*0034*/ 	.byte	0x80, 0x15, 0x00, 0x00, 0x01, 0x00, 0x00, 0x00, 0x20, 0x4e, 0x00, 0x00


	//----- nvinfo : EIATTR_MERCURY_ISA_VERSION
	.align		4
.L_28:
        /*0040*/ 	.byte	0x03, 0x5f
        /*0042*/ 	.short	0x0101


	//----- nvinfo : EIATTR_INT_WARP_WIDE_INSTR_OFFSETS
	.align		4
        /*0044*/ 	.byte	0x04, 0x31
        /*0046*/ 	.short	(.L_30 - .L_29)


	//   ....[0]....
.L_29:
        /*0048*/ 	.word	0x000007e0


	//   ....[1]....
        /*004c*/ 	.word	0x000007f0


	//   ....[2]....
        /*0050*/ 	.word	0x00000800


	//   ....[3]....
        /*0054*/ 	.word	0x00000810


	//   ....[4]....
        /*0058*/ 	.word	0x00000820


	//----- nvinfo : EIATTR_COOP_GROUP_MASK_REGIDS
	.align		4
.L_30:
        /*005c*/ 	.byte	0x04, 0x29
        /*005e*/ 	.short	(.L_32 - .L_31)


	//   ....[0]....
.L_31:
        /*0060*/ 	.word	0xffffffff


	//   ....[1]....
        /*0064*/ 	.word	0xffffffff


	//   ....[2]....
        /*0068*/ 	.word	0xffffffff


	//   ....[3]....
        /*006c*/ 	.word	0xffffffff


	//   ....[4]....
        /*0070*/ 	.word	0xffffffff


	//   ....[5]....
        /*0074*/ 	.word	0xffffffff


	//----- nvinfo : EIATTR_COOP_GROUP_INSTR_OFFSETS
	.align		4
.L_32:
        /*0078*/ 	.byte	0x04, 0x28
        /*007a*/ 	.short	(.L_34 - .L_33)


	//   ....[0]....
.L_33:
        /*007c*/ 	.word	0x00000060


	//   ....[1]....
        /*0080*/ 	.word	0x00000090


	//   ....[2]....
        /*0084*/ 	.word	0x00000250


	//   ....[3]....
        /*0088*/ 	.word	0x00000480


	//   ....[4]....
        /*008c*/ 	.word	0x00000620


	//   ....[5]....
        /*0090*/ 	.word	0x00000780


	//----- nvinfo : EIATTR_REG_RECONFIG
	.align		4
.L_34:
        /*0094*/ 	.byte	0x01, 0x54
	.zero		2


	//----- nvinfo : EIATTR_SYSCALL_OFFSETS
	.align		4
        /*0098*/ 	.byte	0x04, 0x46
        /*009a*/ 	.short	(.L_36 - .L_35)


	//   ....[0]....
.L_35:
        /*009c*/ 	.word	0x00006420


	//   ....[1]....
        /*00a0*/ 	.word	0x00006570


	//   ....[2]....
        /*00a4*/ 	.word	0x00007040


	//   ....[3]....
        /*00a8*/ 	.word	0x00007170


	//----- nvinfo : EIATTR_MBARRIER_INSTR_OFFSETS
	.align		4
.L_36:
        /*00ac*/ 	.byte	0x04, 0x39
        /*00ae*/ 	.short	(.L_38 - .L_37)


	//   ....[0]....
.L_37:
        /*00b0*/ 	.word	0x000003f0
        /*00b4*/ 	.word	0x000000ff
        /*00b8*/ 	.word	0x00034440
        /*00bc*/ 	.short	0x0100
        /*00be*/ 	.byte	0x0a
	.zero		1


	//   ....[1]....
        /*00c0*/ 	.word	0x00000400
        /*00c4*/ 	.word	0x000000ff
        /*00c8*/ 	.word	0x00034460
        /*00cc*/ 	.short	0x0100
        /*00ce*/ 	.byte	0x0a
	.zero		1


	//   ....[2]....
        /*00d0*/ 	.word	0x00000410
        /*00d4*/ 	.word	0x000000ff
        /*00d8*/ 	.word	0x00034448
        /*00dc*/ 	.short	0x0100
        /*00de*/ 	.byte	0x0a
	.zero		1


	//   ....[3]....
        /*00e0*/ 	.word	0x00000420
        /*00e4*/ 	.word	0x000000ff
        /*00e8*/ 	.word	0x00034468
        /*00ec*/ 	.short	0x0100
        /*00ee*/ 	.byte	0x0a
	.zero		1


	//   ....[4]....
        /*00f0*/ 	.word	0x00000430
        /*00f4*/ 	.word	0x000000ff
        /*00f8*/ 	.word	0x00034450
        /*00fc*/ 	.short	0x0100
        /*00fe*/ 	.byte	0x0a
	.zero		1


	//   ....[5]....
        /*0100*/ 	.word	0x00000440
        /*0104*/ 	.word	0x000000ff
        /*0108*/ 	.word	0x00034470
        /*010c*/ 	.short	0x0100
        /*010e*/ 	.byte	0x0a
	.zero		1


	//   ....[6]....
        /*0110*/ 	.word	0x00000450
        /*0114*/ 	.word	0x000000ff
        /*0118*/ 	.word	0x00034458
        /*011c*/ 	.short	0x0100
        /*011e*/ 	.byte	0x0a
	.zero		1


	//   ....[7]....
        /*0120*/ 	.word	0x00000460
        /*0124*/ 	.word	0x000000ff
        /*0128*/ 	.word	0x00034478
        /*012c*/ 	.short	0x0100
        /*012e*/ 	.byte	0x0a
	.zero		1


	//   ....[8]....
        /*0130*/ 	.word	0x00000590
        /*0134*/ 	.word	0x000000ff
        /*0138*/ 	.word	0x00034400
        /*013c*/ 	.short	0x0100
        /*013e*/ 	.byte	0x0a
	.zero		1


	//   ....[9]....
        /*0140*/ 	.word	0x000005a0
        /*0144*/ 	.word	0x000000ff
        /*0148*/ 	.word	0x00034420
        /*014c*/ 	.short	0x0100
        /*014e*/ 	.byte	0x0a
	.zero		1


	//   ....[10]....
        /*0150*/ 	.word	0x000005b0
        /*0154*/ 	.word	0x000000ff
        /*0158*/ 	.word	0x00034408
        /*015c*/ 	.short	0x0100
        /*015e*/ 	.byte	0x0a
	.zero		1


	//   ....[11]....
        /*0160*/ 	.word	0x000005c0
        /*0164*/ 	.word	0x000000ff
        /*0168*/ 	.word	0x00034428
        /*016c*/ 	.short	0x0100
        /*016e*/ 	.byte	0x0a
	.zero		1


	//   ....[12]....
        /*0170*/ 	.word	0x000005d0
        /*0174*/ 	.word	0x000000ff
        /*0178*/ 	.word	0x00034410
        /*017c*/ 	.short	0x0100
        /*017e*/ 	.byte	0x0a
	.zero		1


	//   ....[13]....
        /*0180*/ 	.word	0x000005e0
        /*0184*/ 	.word	0x000000ff
        /*0188*/ 	.word	0x00034430
        /*018c*/ 	.short	0x0100
        /*018e*/ 	.byte	0x0a
	.zero		1


	//   ....[14]....
        /*0190*/ 	.word	0x000005f0
        /*0194*/ 	.word	0x000000ff
        /*0198*/ 	.word	0x00034418
        /*019c*/ 	.short	0x0100
        /*019e*/ 	.byte	0x0a
	.zero		1


	//   ....[15]....
        /*01a0*/ 	.word	0x00000600
        /*01a4*/ 	.word	0x000000ff
        /*01a8*/ 	.word	0x00034438
        /*01ac*/ 	.short	0x0100
        /*01ae*/ 	.byte	0x0a
	.zero		1


	//   ....[16]....
        /*01b0*/ 	.word	0x00000730
        /*01b4*/ 	.word	0x000000ff
        /*01b8*/ 	.word	0x00034480
        /*01bc*/ 	.short	0x0100
        /*01be*/ 	.byte	0x0a
	.zero		1


	//   ....[17]....
        /*01c0*/ 	.word	0x00000740
        /*01c4*/ 	.word	0x000000ff
        /*01c8*/ 	.word	0x00034490
        /*01cc*/ 	.short	0x0100
        /*01ce*/ 	.byte	0x0a
	.zero		1


	//   ....[18]....
        /*01d0*/ 	.word	0x00000750
        /*01d4*/ 	.word	0x000000ff
        /*01d8*/ 	.word	0x00034488
        /*01dc*/ 	.short	0x0100
        /*01de*/ 	.byte	0x0a
	.zero		1


	//   ....[19]....
        /*01e0*/ 	.word	0x00000760
        /*01e4*/ 	.word	0x000000ff
        /*01e8*/ 	.word	0x00034498
        /*01ec*/ 	.short	0x0100
        /*01ee*/ 	.byte	0x0a
	.zero		1


	//   ....[20]....
        /*01f0*/ 	.word	0x000008c0
        /*01f4*/ 	.word	0x000000ff
        /*01f8*/ 	.word	0x000344a0
        /*01fc*/ 	.short	0x0100
        /*01fe*/ 	.byte	0x08
	.zero		1


	//   ....[21]....
        /*0200*/ 	.word	0x000008d0
        /*0204*/ 	.word	0x000000ff
        /*0208*/ 	.word	0x000344a8
        /*020c*/ 	.short	0x0100
        /*020e*/ 	.byte	0x08
	.zero		1


	//   ....[22]....
        /*0210*/ 	.word	0x000008e0
        /*0214*/ 	.word	0x000000ff
        /*0218*/ 	.word	0x000344b0
        /*021c*/ 	.short	0x0100
        /*021e*/ 	.byte	0x08
	.zero		1


	//   ....[23]....
        /*0220*/ 	.word	0x000008f0
        /*0224*/ 	.word	0x000000ff
        /*0228*/ 	.word	0x000344b8
        /*022c*/ 	.short	0x0100
        /*022e*/ 	.byte	0x08
	.zero		1


	//   ....[24]....
        /*0230*/ 	.word	0x000009f0
        /*0234*/ 	.word	0x000000ff
        /*0238*/ 	.word	0x000344d0
        /*023c*/ 	.short	0x0100
        /*023e*/ 	.byte	0x0a
	.zero		1


	//   ....[25]....
        /*0240*/ 	.word	0x00000a00
        /*0244*/ 	.word	0x000000ff
        /*0248*/ 	.word	0x000344f0
        /*024c*/ 	.short	0x0100
        /*024e*/ 	.byte	0x0a
	.zero		1


	//   ....[26]....
        /*0250*/ 	.word	0x00000a10
        /*0254*/ 	.word	0x000000ff
        /*0258*/ 	.word	0x000344d8
        /*025c*/ 	.short	0x0100
        /*025e*/ 	.byte	0x0a
	.zero		1


	//   ....[27]....
        /*0260*/ 	.word	0x00000a20
        /*0264*/ 	.word	0x000000ff
        /*0268*/ 	.word	0x000344f8
        /*026c*/ 	.short	0x0100
        /*026e*/ 	.byte	0x0a
	.zero		1


	//   ....[28]....
        /*0270*/ 	.word	0x00000a30
        /*0274*/ 	.word	0x000000ff
        /*0278*/ 	.word	0x000344e0
        /*027c*/ 	.short	0x0100
        /*027e*/ 	.byte	0x0a
	.zero		1


	//   ....[29]....
        /*0280*/ 	.word	0x00000a40
        /*0284*/ 	.word	0x000000ff
        /*0288*/ 	.word	0x00034500
        /*028c*/ 	.short	0x0100
        /*028e*/ 	.byte	0x0a
	.zero		1


	//   ....[30]....
        /*0290*/ 	.word	0x00000a50
        /*0294*/ 	.word	0x000000ff
        /*0298*/ 	.word	0x000344e8
        /*029c*/ 	.short	0x0100
        /*029e*/ 	.byte	0x0a
	.zero		1


	//   ....[31]....
        /*02a0*/ 	.word	0x00000a60
        /*02a4*/ 	.word	0x000000ff
        /*02a8*/ 	.word	0x00034508
        /*02ac*/ 	.short	0x0100
        /*02ae*/ 	.byte	0x0a
	.zero		1


	//   ....[32]....
        /*02b0*/ 	.word	0x00000e50
        /*02b4*/ 	.word	0x000000ff
        /*02b8*/ 	.word	0x00034440
        /*02bc*/ 	.short	0x010a
        /*02be*/ 	.byte	0x08
	.zero		1


	//   ....[33]....
        /*02c0*/ 	.word	0x00000e90
        /*02c4*/ 	.word	0x000000ff
        /*02c8*/ 	.word	0x00034448
        /*02cc*/ 	.short	0x010a
        /*02ce*/ 	.byte	0x08
	.zero		1


	//   ....[34]....
        /*02d0*/ 	.word	0x000016f0
        /*02d4*/ 	.word	0x000000ff
        /*02d8*/ 	.word	0x00034400
        /*02dc*/ 	.short	0x010a
        /*02de*/ 	.byte	0x10
	.zero		1


	//   ....[35]....
        /*02e0*/ 	.word	0x00001bd0
        /*02e4*/ 	.word	0x000000ff
        /*02e8*/ 	.word	0x00034400
        /*02ec*/ 	.short	0x010a
        /*02ee*/ 	.byte	0x10
	.zero		1


	//   ....[36]....
        /*02f0*/ 	.word	0x000027d0
        /*02f4*/ 	.word	0x000000ff
        /*02f8*/ 	.word	0x00000000
        /*02fc*/ 	.short	0x010a
        /*02fe*/ 	.byte	0x1c
	.zero		1


	//   ....[37]....
        /*0300*/ 	.word	0x00002e00
        /*0304*/ 	.word	0x000000ff
        /*0308*/ 	.word	0x00000000
        /*030c*/ 	.short	0x0101
        /*030e*/ 	.byte	0x10
	.zero		1


	//   ....[38]....
        /*0310*/ 	.word	0x000041f0
        /*0314*/ 	.word	0x000000ff
        /*0318*/ 	.word	0x000344a0
        /*031c*/ 	.short	0x010a
        /*031e*/ 	.byte	0x10
	.zero		1


	//   ....[39]....
        /*0320*/ 	.word	0x000043e0
        /*0324*/ 	.word	0x000000ff
        /*0328*/ 	.word	0x000344a0
        /*032c*/ 	.short	0x0101
        /*032e*/ 	.byte	0x10
	.zero		1


	//   ....[40]....
        /*0330*/ 	.word	0x000046d0
        /*0334*/ 	.word	0x000000ff
        /*0338*/ 	.word	0x00034490
        /*033c*/ 	.short	0x010a
        /*033e*/ 	.byte	0x10
	.zero		1


	//   ....[41]....
        /*0340*/ 	.word	0x00004710
        /*0344*/ 	.word	0x000000ff
        /*0348*/ 	.word	0x00034480
        /*034c*/ 	.short	0x0101
        /*034e*/ 	.byte	0x10
	.zero		1


	//   ....[42]....
        /*0350*/ 	.word	0x00004770
        /*0354*/ 	.word	0x000000ff
        /*0358*/ 	.word	0x00000000
        /*035c*/ 	.short	0x010a
        /*035e*/ 	.byte	0x10
	.zero		1


	//   ....[43]....
        /*0360*/ 	.word	0x00004da0
        /*0364*/ 	.word	0x000000ff
        /*0368*/ 	.word	0x00000000
        /*036c*/ 	.short	0x0101
        /*036e*/ 	.byte	0x1c
	.zero		1


	//   ....[44]....
        /*0370*/ 	.word	0x00004e00
        /*0374*/ 	.word	0x000000ff
        /*0378*/ 	.word	0x00034490
        /*037c*/ 	.short	0x010a
        /*037e*/ 	.byte	0x16
	.zero		1


	//   ....[45]....
        /*0380*/ 	.word	0x00005d40
        /*0384*/ 	.word	0x000000ff
        /*0388*/ 	.word	0x00034480
        /*038c*/ 	.short	0x0101
        /*038e*/ 	.byte	0x16
	.zero		1


	//   ....[46]....
        /*0390*/ 	.word	0x00005e70
        /*0394*/ 	.word	0x000000ff
        /*0398*/ 	.word	0x00000000
        /*039c*/ 	.short	0x0101
        /*039e*/ 	.byte	0x05
	.zero		1


	//   ....[47]....
        /*03a0*/ 	.word	0x00005f20
        /*03a4*/ 	.word	0x000000ff
        /*03a8*/ 	.word	0x00000000
        /*03ac*/ 	.short	0x0101
        /*03ae*/ 	.byte	0x05
	.zero		1


	//   ....[48]....
        /*03b0*/ 	.word	0x000060a0
        /*03b4*/ 	.word	0x000000ff
        /*03b8*/ 	.word	0x00000000
        /*03bc*/ 	.short	0x0101
        /*03be*/ 	.byte	0x06
	.zero		1


	//   ....[49]....
        /*03c0*/ 	.word	0x00006110
        /*03c4*/ 	.word	0x000000ff
        /*03c8*/ 	.word	0x00000000
        /*03cc*/ 	.short	0x0101
        /*03ce*/ 	.byte	0x08
	.zero		1


	//   ....[50]....
        /*03d0*/ 	.word	0x000061c0
        /*03d4*/ 	.word	0x000000ff
        /*03d8*/ 	.word	0x00034490
        /*03dc*/ 	.short	0x010a
        /*03de*/ 	.byte	0x04
	.zero		1


	//   ....[51]....
        /*03e0*/ 	.word	0x00006280
        /*03e4*/ 	.word	0x000000ff
        /*03e8*/ 	.word	0x00034490
        /*03ec*/ 	.short	0x010a
        /*03ee*/ 	.byte	0x05
	.zero		1


	//   ....[52]....
        /*03f0*/ 	.word	0x00006300
        /*03f4*/ 	.word	0x000000ff
        /*03f8*/ 	.word	0x000344a0
        /*03fc*/ 	.short	0x010a
        /*03fe*/ 	.byte	0x04
	.zero		1


	//   ....[53]....
        /*0400*/ 	.word	0x00007a90
        /*0404*/ 	.word	0x000000ff
        /*0408*/ 	.word	0x000344a0
        /*040c*/ 	.short	0x0101
        /*040e*/ 	.byte	0x25
	.zero		1


	//   ....[54]....
        /*0410*/ 	.word	0x00007d70
        /*0414*/ 	.word	0x000000ff
        /*0418*/ 	.word	0x00034480
        /*041c*/ 	.short	0x010a
        /*041e*/ 	.byte	0x08
	.zero		1


	//   ....[55]....
        /*0420*/ 	.word	0x00007e60
        /*0424*/ 	.word	0x000000ff
        /*0428*/ 	.word	0x00000000
        /*042c*/ 	.short	0x0101
        /*042e*/ 	.byte	0x08
	.zero		1


	//   ....[56]....
        /*0430*/ 	.word	0x000091f0
        /*0434*/ 	.word	0x000000ff
        /*0438*/ 	.word	0x00000000
        /*043c*/ 	.short	0x0101
        /*043e*/ 	.byte	0x0e
	.zero		1


	//   ....[57]....
        /*0440*/ 	.word	0x000093e0
        /*0444*/ 	.word	0x00000005
        /*0448*/ 	.word	0x00034460
        /*044c*/ 	.short	0x010a
        /*044e*/ 	.byte	0x3f
	.zero		1


	//   ....[58]....
        /*0450*/ 	.word	0x00009670
        /*0454*/ 	.word	0x00000007
        /*0458*/ 	.word	0x00034420
        /*045c*/ 	.short	0x010a
        /*045e*/ 	.byte	0x3f
	.zero		1


	//   ....[59]....
        /*0460*/ 	.word	0x00009a90
        /*0464*/ 	.word	0x00000006
        /*0468*/ 	.word	0x00034460
        /*046c*/ 	.short	0x010a
        /*046e*/ 	.byte	0x3f
	.zero		1


	//   ....[60]....
        /*0470*/ 	.word	0x00009d70
        /*0474*/ 	.word	0x00000007
        /*0478*/ 	.word	0x00034460
        /*047c*/ 	.short	0x010a
        /*047e*/ 	.byte	0x3f
	.zero		1


	//   ....[61]....
        /*0480*/ 	.word	0x0000a0a0
        /*0484*/ 	.word	0x00000007
        /*0488*/ 	.word	0x00034420
        /*048c*/ 	.short	0x010a
        /*048e*/ 	.byte	0x3f
	.zero		1


	//   ....[62]....
        /*0490*/ 	.word	0x0000a500
        /*0494*/ 	.word	0x00000007
        /*0498*/ 	.word	0x00034460
        /*049c*/ 	.short	0x010a
        /*049e*/ 	.byte	0x3f
	.zero		1


	//   ....[63]....
        /*04a0*/ 	.word	0x0000a960
        /*04a4*/ 	.word	0x00000008
        /*04a8*/ 	.word	0x00034420
        /*04ac*/ 	.short	0x010a
        /*04ae*/ 	.byte	0x3f
	.zero		1


	//   ....[64]....
        /*04b0*/ 	.word	0x0000adc0
        /*04b4*/ 	.word	0x00000008
        /*04b8*/ 	.word	0x00034420
        /*04bc*/ 	.short	0x010a
        /*04be*/ 	.byte	0x3f
	.zero		1


	//   ....[65]....
        /*04c0*/ 	.word	0x0000b210
        /*04c4*/ 	.word	0x00000003
        /*04c8*/ 	.word	0x00034440
        /*04cc*/ 	.short	0x010a
        /*04ce*/ 	.byte	0x3f
	.zero		1


	//   ....[66]....
        /*04d0*/ 	.word	0x0000b270
        /*04d4*/ 	.word	0x00000005
        /*04d8*/ 	.word	0x00034448
        /*04dc*/ 	.short	0x010a
        /*04de*/ 	.byte	0x3f
	.zero		1


	//   ....[67]....
        /*04e0*/ 	.word	0x0000b2d0
        /*04e4*/ 	.word	0x00000005
        /*04e8*/ 	.word	0x00034400
        /*04ec*/ 	.short	0x010a
        /*04ee*/ 	.byte	0x3f
	.zero		1


	//   ....[68]....
        /*04f0*/ 	.word	0x0000b330
        /*04f4*/ 	.word	0x00000005
        /*04f8*/ 	.word	0x00034400
        /*04fc*/ 	.short	0x010a
        /*04fe*/ 	.byte	0x3f
	.zero		1


	//   ....[69]....
        /*0500*/ 	.word	0x0000b390
        /*0504*/ 	.word	0x00000004
        /*0508*/ 	.word	0x00000000
        /*050c*/ 	.short	0x010a
        /*050e*/ 	.byte	0x3f
	.zero		1


	//   ....[70]....
        /*0510*/ 	.word	0x0000b3f0
        /*0514*/ 	.word	0x00000020
        /*0518*/ 	.word	0x000344a0
        /*051c*/ 	.short	0x010a
        /*051e*/ 	.byte	0x3f
	.zero		1


	//   ....[71]....
        /*0520*/ 	.word	0x0000b450
        /*0524*/ 	.word	0x00000005
        /*0528*/ 	.word	0x00034490
        /*052c*/ 	.short	0x010a
        /*052e*/ 	.byte	0x3f
	.zero		1


	//   ....[72]....
        /*0530*/ 	.word	0x0000b4b0
        /*0534*/ 	.word	0x00000005
        /*0538*/ 	.word	0x00000000
        /*053c*/ 	.short	0x010a
        /*053e*/ 	.byte	0x3f
	.zero		1


	//   ....[73]....
        /*0540*/ 	.word	0x0000b510
        /*0544*/ 	.word	0x00000005
        /*0548*/ 	.word	0x00034490
        /*054c*/ 	.short	0x010a
        /*054e*/ 	.byte	0x3f
	.zero		1


	//   ....[74]....
        /*0550*/ 	.word	0x0000b570
        /*0554*/ 	.word	0x00000003
        /*0558*/ 	.word	0x00034490
        /*055c*/ 	.short	0x010a
        /*055e*/ 	.byte	0x3f
	.zero		1


	//   ....[75]....
        /*0560*/ 	.word	0x0000b5d0
        /*0564*/ 	.word	0x00000003
        /*0568*/ 	.word	0x00034490
        /*056c*/ 	.short	0x010a
        /*056e*/ 	.byte	0x3f
	.zero		1


	//   ....[76]....
        /*0570*/ 	.word	0x0000b630
        /*0574*/ 	.word	0x00000003
        /*0578*/ 	.word	0x000344a0
        /*057c*/ 	.short	0x010a
        /*057e*/ 	.byte	0x3f
	.zero		1


	//   ....[77]....
        /*0580*/ 	.word	0x0000b690
        /*0584*/ 	.word	0x00000002
        /*0588*/ 	.word	0x00034480
        /*058c*/ 	.short	0x010a
        /*058e*/ 	.byte	0x3f
	.zero		1


	//   ....[78]....
        /*0590*/ 	.word	0x0000b6e0
        /*0594*/ 	.word	0x00000005
        /*0598*/ 	.word	0x00034460
        /*059c*/ 	.short	0x010a
        /*059e*/ 	.byte	0x3f
	.zero		1


	//   ....[79]....
        /*05a0*/ 	.word	0x0000b730
        /*05a4*/ 	.word	0x00000007
        /*05a8*/ 	.word	0x00034420
        /*05ac*/ 	.short	0x010a
        /*05ae*/ 	.byte	0x3f
	.zero		1


	//   ....[80]....
        /*05b0*/ 	.word	0x0000b780
        /*05b4*/ 	.word	0x00000006
        /*05b8*/ 	.word	0x00034460
        /*05bc*/ 	.short	0x010a
        /*05be*/ 	.byte	0x3f
	.zero		1


	//   ....[81]....
        /*05c0*/ 	.word	0x0000b7d0
        /*05c4*/ 	.word	0x00000007
        /*05c8*/ 	.word	0x00034460
        /*05cc*/ 	.short	0x010a
        /*05ce*/ 	.byte	0x3f
	.zero		1


	//   ....[82]....
        /*05d0*/ 	.word	0x0000b820
        /*05d4*/ 	.word	0x00000007
        /*05d8*/ 	.word	0x00034420
        /*05dc*/ 	.short	0x010a
        /*05de*/ 	.byte	0x3f
	.zero		1


	//   ....[83]....
        /*05e0*/ 	.word	0x0000b870
        /*05e4*/ 	.word	0x00000007
        /*05e8*/ 	.word	0x00034460
        /*05ec*/ 	.short	0x010a
        /*05ee*/ 	.byte	0x3f
	.zero		1


	//   ....[84]....
        /*05f0*/ 	.word	0x0000b8c0
        /*05f4*/ 	.word	0x00000008
        /*05f8*/ 	.word	0x00034420
        /*05fc*/ 	.short	0x010a
        /*05fe*/ 	.byte	0x3f
	.zero		1


	//   ....[85]....
        /*0600*/ 	.word	0x0000b910
        /*0604*/ 	.word	0x00000008
        /*0608*/ 	.word	0x00034420
        /*060c*/ 	.short	0x010a
        /*060e*/ 	.byte	0x3f
	.zero		1


	//----- nvinfo : EIATTR_NUM_MBARRIERS
	.align		4
.L_38:
        /*0610*/ 	.byte	0x03, 0x38
        /*0612*/ 	.short	0x0020


	//----- nvinfo : EIATTR_EXIT_INSTR_OFFSETS
	.align		4
        /*0614*/ 	.byte	0x04, 0x1c
        /*0616*/ 	.short	(.L_40 - .L_39)


	//   ....[0]....
.L_39:
        /*0618*/ 	.word	0x00000b00


	//   ....[1]....
        /*061c*/ 	.word	0x00007aa0


	//   ....[2]....
        /*0620*/ 	.word	0x00007b00


	//   ....[3]....
        /*0624*/ 	.word	0x00009200


	//   ....[4]....
        /*0628*/ 	.word	0x0000a760


	//   ....[5]....
        /*062c*/ 	.word	0x0000b1f0


	//----- nvinfo : EIATTR_MAX_THREADS
	.align		4
.L_40:
        /*0630*/ 	.byte	0x04, 0x05
        /*0632*/ 	.short	(.L_42 - .L_41)
.L_41:
        /*0634*/ 	.word	0x00000180
        /*0638*/ 	.word	0x00000001
        /*063c*/ 	.word	0x00000001


	//----- nvinfo : EIATTR_CRS_STACK_SIZE
	.align		4
.L_42:
        /*0640*/ 	.byte	0x04, 0x1e
        /*0642*/ 	.short	(.L_44 - .L_43)
.L_43:
        /*0644*/ 	.word	0x00000000


	//----- nvinfo : EIATTR_CBANK_PARAM_SIZE
	.align		4
.L_44:
        /*0648*/ 	.byte	0x03, 0x19
        /*064a*/ 	.short	0x0ef0


	//----- nvinfo : EIATTR_PARAM_CBANK
	.align		4
        /*064c*/ 	.byte	0x04, 0x0a
        /*064e*/ 	.short	(.L_46 - .L_45)
	.align		4
.L_45:
        /*0650*/ 	.word	index@(.nv.constant0._ZN7cutlass13device_kernelINS_4fmha6kernel28FmhaKernelTmaWarpSpecializedINS1_10collective33FmhaBwdMainloopTmaWarpSpecializedINS_6half_tEfN4cute5tupleIJNS7_1CILi64EEENS9_ILi128EEESB_EEENS4_16FusionBwdAdapterINS4_12CausalFusionEEEJEEENS4_17FmhaBwdEpilogueKVIS6_fNS8_IJSA_SB_SA_EEEEENS2_23TileSchedulerBwdAdapterINS2_23IndividualTileSchedulerEEEJEEEEEvNT_6ParamsE)
        /*0654*/ 	.short	0x0210
        /*0656*/ 	.short	0x0ef0


	//----- nvinfo : EIATTR_SW_WAR
	.align		4
.L_46:
        /*0658*/ 	.byte	0x04, 0x36
        /*065a*/ 	.short	(.L_48 - .L_47)
.L_47:
        /*065c*/ 	.word	0x00000008
.L_48:


//--------------------- .nv.callgraph             --------------------------
	.section	.nv.callgraph,"",@"SHT_CUDA_CALLGRAPH"
	.align	4
	.sectionentsize	8
	.align		4
        /*0000*/ 	.word	0x00000000
	.align		4
        /*0004*/ 	.word	0xffffffff
	.align		4
        /*0008*/ 	.word	index@(_ZN7cutlass13device_kernelINS_4fmha6kernel28FmhaKernelTmaWarpSpecializedINS1_10collective33FmhaBwdMainloopTmaWarpSpecializedINS_6half_tEfN4cute5tupleIJNS7_1CILi64EEENS9_ILi128EEESB_EEENS4_16FusionBwdAdapterINS4_12CausalFusionEEEJEEENS4_17FmhaBwdEpilogueKVIS6_fNS8_IJSA_SB_SA_EEEEENS2_23TileSchedulerBwdAdapterINS2_23IndividualTileSchedulerEEEJEEEEEvNT_6ParamsE)
	.align		4
        /*000c*/ 	.word	index@(__assertfail)
	.align		4
        /*0010*/ 	.word	0x00000000
	.align		4
        /*0014*/ 	.word	0xfffffffe
	.align		4
        /*0018*/ 	.word	0x00000000
	.align		4
        /*001c*/ 	.word	0xfffffffd
	.align		4
        /*0020*/ 	.word	0x00000000
	.align		4
        /*0024*/ 	.word	0xfffffffc


//--------------------- .nv.constant4             --------------------------
	.section	.nv.constant4,"a",@progbits
	.align	8
	.align		8
.nv.constant4:
        /*0000*/ 	.dword	__assertfail
	.align		8
        /*0008*/ 	.dword	__unnamed_1
	.align		8
        /*0010*/ 	.dword	__unnamed_2
	.align		8
        /*0018*/ 	.dword	_ZN39_INTERNAL_97389c30_4_k_cu_48818113_40494cuda3std3__45__cpo5beginE
	.align		8
        /*0020*/ 	.dword	_ZN39_INTERNAL_97389c30_4_k_cu_48818113_40494cuda3std3__45__cpo3endE
	.align		8
        /*0028*/ 	.dword	_ZN39_INTERNAL_97389c30_4_k_cu_48818113_40494cuda3std3__45__cpo6cbeginE
	.align		8
        /*0030*/ 	.dword	_ZN39_INTERNAL_97389c30_4_k_cu_48818113_40494cuda3std3__45__cpo4cendE
	.align		8
        /*0038*/ 	.dword	_ZN39_INTERNAL_97389c30_4_k_cu_48818113_40494cuda3std3__441_GLOBAL__N__97389c30_4_k_cu_48818113_40496ignoreE
	.align		8
        /*0040*/ 	.dword	_ZN39_INTERNAL_97389c30_4_k_cu_48818113_40494cuda3std3__419piecewise_constructE
	.align		8
        /*0048*/ 	.dword	_ZN39_INTERNAL_97389c30_4_k_cu_48818113_40494cuda3std3__48in_placeE
	.align		8
        /*0050*/ 	.dword	_ZN39_INTERNAL_97389c30_4_k_cu_48818113_40494cuda3std6ranges3__45__cpo4swapE
	.align		8
        /*0058*/ 	.dword	_ZN39_INTERNAL_97389c30_4_k_cu_48818113_40494cuda3std6ranges3__45__cpo9iter_moveE
	.align		8
        /*0060*/ 	.dword	_ZN39_INTERNAL_97389c30_4_k_cu_48818113_40494cute7productE
	.align		8
        /*0068*/ 	.dword	_ZN39_INTERNAL_97389c30_4_k_cu_48818113_40494cute1_E
	.align		8
        /*0070*/ 	.dword	$str$24
	.align		8
        /*0078*/ 	.dword	$str$25


//--------------------- .text._ZN7cutlass13device_kernelINS_4fmha6kernel28FmhaKernelTmaWarpSpecializedINS1_10collective33FmhaBwdMainloopTmaWarpSpecializedINS_6half_tEfN4cute5tupleIJNS7_1CILi64EEENS9_ILi128EEESB_EEENS4_16FusionBwdAdapterINS4_12CausalFusionEEEJEEENS4_17FmhaBwdEpilogueKVIS6_fNS8_IJSA_SB_SA_EEEEENS2_23TileSchedulerBwdAdapterINS2_23IndividualTileSchedulerEEEJEEEEEvNT_6ParamsE --------------------------
	.section	.text._ZN7cutlass13device_kernelINS_4fmha6kernel28FmhaKernelTmaWarpSpecializedINS1_10collective33FmhaBwdMainloopTmaWarpSpecializedINS_6half_tEfN4cute5tupleIJNS7_1CILi64EEENS9_ILi128EEESB_EEENS4_16FusionBwdAdapterINS4_12CausalFusionEEEJEEENS4_17FmhaBwdEpilogueKVIS6_fNS8_IJSA_SB_SA_EEEEENS2_23TileSchedulerBwdAdapterINS2_23IndividualTileSchedulerEEEJEEEEEvNT_6ParamsE,"ax",@progbits
	.align	128
.text._ZN7cutlass13device_kernelINS_4fmha6kernel28FmhaKernelTmaWarpSpecializedINS1_10collective33FmhaBwdMainloopTmaWarpSpecializedINS_6half_tEfN4cute5tupleIJNS7_1CILi64EEENS9_ILi128EEESB_EEENS4_16FusionBwdAdapterINS4_12CausalFusionEEEJEEENS4_17FmhaBwdEpilogueKVIS6_fNS8_IJSA_SB_SA_EEEEENS2_23TileSchedulerBwdAdapterINS2_23IndividualTileSchedulerEEEJEEEEEvNT_6ParamsE:
        .type           _ZN7cutlass13device_kernelINS_4fmha6kernel28FmhaKernelTmaWarpSpecializedINS1_10collective33FmhaBwdMainloopTmaWarpSpecializedINS_6half_tEfN4cute5tupleIJNS7_1CILi64EEENS9_ILi128EEESB_EEENS4_16FusionBwdAdapterINS4_12CausalFusionEEEJEEENS4_17FmhaBwdEpilogueKVIS6_fNS8_IJSA_SB_SA_EEEEENS2_23TileSchedulerBwdAdapterINS2_23IndividualTileSchedulerEEEJEEEEEvNT_6ParamsE,@function
        .size           _ZN7cutlass13device_kernelINS_4fmha6kernel28FmhaKernelTmaWarpSpecializedINS1_10collective33FmhaBwdMainloopTmaWarpSpecializedINS_6half_tEfN4cute5tupleIJNS7_1CILi64EEENS9_ILi128EEESB_EEENS4_16FusionBwdAdapterINS4_12CausalFusionEEEJEEENS4_17FmhaBwdEpilogueKVIS6_fNS8_IJSA_SB_SA_EEEEENS2_23TileSchedulerBwdAdapterINS2_23IndividualTileSchedulerEEEJEEEEEvNT_6ParamsE,(.L_x_167 - _ZN7cutlass13device_kernelINS_4fmha6kernel28FmhaKernelTmaWarpSpecializedINS1_10collective33FmhaBwdMainloopTmaWarpSpecializedINS_6half_tEfN4cute5tupleIJNS7_1CILi64EEENS9_ILi128EEESB_EEENS4_16FusionBwdAdapterINS4_12CausalFusionEEEJEEENS4_17FmhaBwdEpilogueKVIS6_fNS8_IJSA_SB_SA_EEEEENS2_23TileSchedulerBwdAdapterINS2_23IndividualTileSchedulerEEEJEEEEEvNT_6ParamsE)
        .other          _ZN7cutlass13device_kernelINS_4fmha6kernel28FmhaKernelTmaWarpSpecializedINS1_10collective33FmhaBwdMainloopTmaWarpSpecializedINS_6half_tEfN4cute5tupleIJNS7_1CILi64EEENS9_ILi128EEESB_EEENS4_16FusionBwdAdapterINS4_12CausalFusionEEEJEEENS4_17FmhaBwdEpilogueKVIS6_fNS8_IJSA_SB_SA_EEEEENS2_23TileSchedulerBwdAdapterINS2_23IndividualTileSchedulerEEEJEEEEEvNT_6ParamsE,@"STO_CUDA_ENTRY STV_DEFAULT"
_ZN7cutlass13device_kernelINS_4fmha6kernel28FmhaKernelTmaWarpSpecializedINS1_10collective33FmhaBwdMainloopTmaWarpSpecializedINS_6half_tEfN4cute5tupleIJNS7_1CILi64EEENS9_ILi128EEESB_EEENS4_16FusionBwdAdapterINS4_12CausalFusionEEEJEEENS4_17FmhaBwdEpilogueKVIS6_fNS8_IJSA_SB_SA_EEEEENS2_23TileSchedulerBwdAdapterINS2_23IndividualTileSchedulerEEEJEEEEEvNT_6ParamsE:
[----:B------:R-:W1:Y:S02]  /*0000*/  LDC R1, c[0x0][0x28] ;  /* 0x00000a00ff017b82 */ /* 0x000e640000000800 */
[----:B-1----:R-:W-:Y:S01]  /*0010*/  VIADD R1, R1, 0xffffff70 ;  /* 0xffffff7001017836 */ /* 0x002fe20000000000 */
[----:B------:R-:W1:Y:S01]  /*0020*/  S2R R0, SR_TID.X ;  /* 0x0000000000007919 */ /* 0x000e620000002100 */
[----:B------:R-:W-:Y:S01]  /*0030*/  ELECT P1, URZ, PT ;  /* 0x00000000003f782f */ /* 0x000fe20003820000 */
[----:B------:R-:W-:Y:S01]  /*0040*/  BSSY B0, `(.L_x_0) ;  /* 0x0000020000007945 */ /* 0x000fe20003800000 */
[----:B-1----:R-:W-:-:S05]  /*0050*/  SHF.R.U32.HI R2, RZ, 0x5, R0 ;  /* 0x00000005ff027819 */ /* 0x002fca0000011600 */
[----:B------:R-:W1:Y:S02]  /*0060*/  SHFL.IDX PT, R3, R2, RZ, 0x1f ;  /* 0x00001fff02037589 */ /* 0x000e6400000e0000 */
[----:B-1----:R-:W-:Y:S02]  /*0070*/  R2UR UR5, R3 ;  /* 0x00000000030572ca */ /* 0x002fe400000e0000 */
[----:B------:R-:W-:-:S06]  /*0080*/  SHF.R.U32.HI R3, RZ, 0x7, R0 ;  /* 0x00000007ff037819 */ /* 0x000fcc0000011600 */
[----:B------:R-:W1:Y:S05]  /*0090*/  SHFL.IDX PT, R3, R3, RZ, 0x1f ;  /* 0x00001fff03037589 */ /* 0x000e6a00000e0000 */
[----:B------:R-:W-:Y:S02]  /*00a0*/  USHF.R.S32.HI UR4, URZ, 0x1f, UR5 ;  /* 0x0000001f3f047899 */ /* 0x000fe40008011405 */
[----:B------:R-:W-:Y:S02]  /*00b0*/  ISETP.NE.OR P0, PT, RZ, UR5, !P1 ;  /* 0x00000005ff007c0c */ /* 0x000fe4000cf05670 */
[----:B------:R-:W-:-:S04]  /*00c0*/  ULEA.HI UR4, UR4, UR5, URZ, 0x2 ;  /* 0x0000000504047291 */ /* 0x000fc8000f8f103f */
[----:B------:R-:W-:-:S04]  /*00d0*/  ULOP3.LUT UR4, UR4, 0xfffffffc, URZ, 0xc0, !UPT ;  /* 0xfffffffc04047892 */ /* 0x000fc8000f8ec03f */
[----:B------:R-:W-:-:S03]  /*00e0*/  UIADD3 UR5, UR5, -UR4, URZ ;  /* 0x8000000405057290 */ /* 0x000fc6000fffe03f */
[----:B------:R-:W-:Y:S09]  /*00f0*/  @P0 BRA `(.L_x_1) ;  /* 0x0000000000500947 */ /* 0x000ff20003800000 */
[----:B------:R-:W-:Y:S02]  /*0100*/  ULDC.64 UR6, c[0x0][0x198] ;  /* 0x0000660000067ab9 */ /* 0x000fe40000000a00 */
[----:B------:R-:W-:Y:S02]  /*0110*/  UIADD3 UR8, UP0, UR6, 0xf0, URZ ;  /* 0x000000f006087890 */ /* 0x000fe4000ff1e03f */
[----:B------:R-:W-:Y:S02]  /*0120*/  UIADD3 UR10, UP1, UR6, 0x1f0, URZ ;  /* 0x000001f0060a7890 */ /* 0x000fe4000ff3e03f */
[----:B------:R-:W-:Y:S02]  /*0130*/  UIADD3 UR12, UP2, UR6, 0x2f0, URZ ;  /* 0x000002f0060c7890 */ /* 0x000fe4000ff5e03f */
[----:B------:R-:W-:Y:S02]  /*0140*/  UIADD3 UR14, UP3, UR6, 0x3f0, URZ ;  /* 0x000003f0060e7890 */ /* 0x000fe4000ff7e03f */
[----:B------:R-:W-:-:S02]  /*0150*/  UIADD3 UR16, UP4, UR6, 0x5f0, URZ ;  /* 0x000005f006107890 */ /* 0x000fc4000ff9e03f */
[----:B------:R-:W-:Y:S02]  /*0160*/  UIADD3.X UR9, URZ, UR7, URZ, UP0, !UPT ;  /* 0x000000073f097290 */ /* 0x000fe400087fe43f */
[----:B------:R-:W-:Y:S02]  /*0170*/  UIADD3 UR6, UP5, UR6, 0x4f0, URZ ;  /* 0x000004f006067890 */ /* 0x000fe4000ffbe03f */
[----:B------:R-:W-:Y:S02]  /*0180*/  UIADD3.X UR11, URZ, UR7, URZ, UP1, !UPT ;  /* 0x000000073f0b7290 */ /* 0x000fe40008ffe43f */
[----:B------:R-:W-:Y:S02]  /*0190*/  UIADD3.X UR13, URZ, UR7, URZ, UP2, !UPT ;  /* 0x000000073f0d7290 */ /* 0x000fe400097fe43f */
[----:B------:R-:W-:Y:S01]  /*01a0*/  UIADD3.X UR15, URZ, UR7, URZ, UP3, !UPT ;  /* 0x000000073f0f7290 */ /* 0x000fe20009ffe43f */
[----:B------:R2:W-:Y:S01]  /*01b0*/  UTMACCTL.PF [UR8] ;  /* 0x00000000080079b9 */ /* 0x0005e20008040000 */
[----:B------:R-:W-:-:S03]  /*01c0*/  UIADD3.X UR17, URZ, UR7, URZ, UP4, !UPT ;  /* 0x000000073f117290 */ /* 0x000fc6000a7fe43f */
[----:B------:R2:W-:Y:S01]  /*01d0*/  UTMACCTL.PF [UR10] ;  /* 0x000000000a0079b9 */ /* 0x0005e20008040000 */
[----:B------:R-:W-:Y:S01]  /*01e0*/  UIADD3.X UR7, URZ, UR7, URZ, UP5, !UPT ;  /* 0x000000073f077290 */ /* 0x000fe2000affe43f */
[----:B------:R2:W-:Y:S02]  /*01f0*/  UTMACCTL.PF [UR12] ;  /* 0x000000000c0079b9 */ /* 0x0005e40008040000 */
[----:B------:R2:W-:Y:S02]  /*0200*/  UTMACCTL.PF [UR14] ;  /* 0x000000000e0079b9 */ /* 0x0005e40008040000 */
[----:B------:R2:W-:Y:S04]  /*0210*/  UTMACCTL.PF [UR16] ;  /* 0x00000000100079b9 */ /* 0x0005e80008040000 */
[----:B------:R2:W-:Y:S02]  /*0220*/  UTMACCTL.PF [UR6] ;  /* 0x00000000060079b9 */ /* 0x0005e40008040000 */
[----:B--2---:R-:W-:Y:S01]  /*0230*/  NOP ;  /* 0x0000000000007918 */ /* 0x004fe20000000000 */
.L_x_1:
[----:B------:R-:W-:Y:S05]  /*0240*/  BSYNC B0 ;  /* 0x0000000000007941 */ /* 0x000fea0003800000 */
.L_x_0:
[----:B------:R-:W2:Y:S01]  /*0250*/  SHFL.IDX PT, R4, R2, RZ, 0x1f ;  /* 0x00001fff02047589 */ /* 0x000ea200000e0000 */
[----:B-1----:R-:W-:Y:S01]  /*0260*/  R2UR UR12, R3 ;  /* 0x00000000030c72ca */ /* 0x002fe200000e0000 */
[----:B------:R-:W-:-:S12]  /*0270*/  UISETP.NE.AND UP0, UPT, UR5, 0x1, UPT ;  /* 0x000000010500788c */ /* 0x000fd8000bf05270 */
[----:B------:R-:W-:Y:S02]  /*0280*/  UIADD3 UR39, UR12, -0x1, URZ ;  /* 0xffffffff0c277890 */ /* 0x000fe4000fffe03f */
[----:B------:R-:W-:Y:S02]  /*0290*/  ULOP3.LUT UP2, URZ, UR12, UR5, URZ, 0xfc, !UPT ;  /* 0x000000050c3f7292 */ /* 0x000fe4000f84fc3f */
[----:B------:R-:W-:Y:S02]  /*02a0*/  UISETP.EQ.AND UP1, UPT, UR12, URZ, !UP0 ;  /* 0x0000003f0c00728c */ /* 0x000fe4000c722270 */
[----:B------:R-:W-:Y:S02]  /*02b0*/  UISETP.GE.U32.AND UP3, UPT, UR39, 0x4, UPT ;  /* 0x000000042700788c */ /* 0x000fe4000bf66070 */
[----:B------:R-:W-:Y:S01]  /*02c0*/  USEL UR15, URZ, 0x2, UP2 ;  /* 0x000000023f0f7887 */ /* 0x000fe20009000000 */
[----:B--2---:R-:W-:Y:S01]  /*02d0*/  ISETP.NE.AND P0, PT, R4, RZ, PT ;  /* 0x000000ff0400720c */ /* 0x004fe20003f05270 */
[----:B------:R-:W-:-:S02]  /*02e0*/  USEL UR4, URZ, 0x1, !UP1 ;  /* 0x000000013f047887 */ /* 0x000fc4000c800000 */
[----:B------:R-:W-:Y:S02]  /*02f0*/  USEL UR15, UR15, 0x1, UP3 ;  /* 0x000000010f0f7887 */ /* 0x000fe40009800000 */
[----:B------:R-:W-:-:S08]  /*0300*/  USEL UR4, UR4, 0x2, UP3 ;  /* 0x0000000204047887 */ /* 0x000fd00009800000 */
[----:B------:R-:W-:Y:S05]  /*0310*/  @P0 BRA `(.L_x_2) ;  /* 0x0000000000580947 */ /* 0x000fea0003800000 */
[----:B------:R-:W1:Y:S01]  /*0320*/  S2UR UR10, SR_CgaCtaId ;  /* 0x00000000000a79c3 */ /* 0x000e620000008800 */
[----:B------:R-:W-:Y:S01]  /*0330*/  UMOV UR6, 0x400 ;  /* 0x0000040000067882 */ /* 0x000fe20000000000 */
[----:B------:R-:W-:Y:S01]  /*0340*/  UMOV UR7, 0x1 ;  /* 0x0000000100077882 */ /* 0x000fe20000000000 */
[----:B------:R-:W-:Y:S01]  /*0350*/  UMOV UR8, 0x80 ;  /* 0x0000008000087882 */ /* 0x000fe20000000000 */
[----:B------:R-:W-:Y:S01]  /*0360*/  ELECT P0, URZ, PT ;  /* 0x00000000003f782f */ /* 0x000fe20003800000 */
[----:B------:R-:W-:-:S04]  /*0370*/  UIADD3 UR8, -UR8, 0x100000, URZ ;  /* 0x0010000008087890 */ /* 0x000fc8000fffe13f */
[----:B------:R-:W-:Y:S02]  /*0380*/  USHF.L.U32 UR9, UR8, 0xb, URZ ;  /* 0x0000000b08097899 */ /* 0x000fe4000800063f */
[----:B------:R-:W-:Y:S02]  /*0390*/  USHF.L.U32 UR8, UR8, 0x1, URZ ;  /* 0x0000000108087899 */ /* 0x000fe4000800063f */
[----:B-1----:R-:W-:Y:S02]  /*03a0*/  ULEA UR10, UR10, UR6, 0x18 ;  /* 0x000000060a0a7291 */ /* 0x002fe4000f8ec03f */
[----:B------:R-:W-:-:S04]  /*03b0*/  UIADD3 UR6, -UR7, 0x100000, URZ ;  /* 0x0010000007067890 */ /* 0x000fc8000fffe13f */
[----:B------:R-:W-:Y:S02]  /*03c0*/  USHF.L.U32 UR7, UR6, 0xb, URZ ;  /* 0x0000000b06077899 */ /* 0x000fe4000800063f */
[----:B------:R-:W-:Y:S01]  /*03d0*/  USHF.L.U32 UR6, UR6, 0x1, URZ ;  /* 0x0000000106067899 */ /* 0x000fe2000800063f */
[----:B------:R-:W1:Y:S11]  /*03e0*/  FENCE.VIEW.ASYNC.S ;  /* 0x00000000000073c6 */ /* 0x000e760000000000 */
[----:B-1----:R1:W2:Y:S01]  /*03f0*/  SYNCS.EXCH.64 URZ, [UR10+0x34440], UR6 ;  /* 0x034440060a3f75b2 */ /* 0x0022a20008000100 */
[----:B------:R1:W3:Y:S01]  /*0400*/  SYNCS.EXCH.64 URZ, [UR10+0x34460], UR8 ;  /* 0x034460080a3f75b2 */ /* 0x0002e20008000100 */
[----:B------:R1:W4:Y:S01]  /*0410*/  SYNCS.EXCH.64 URZ, [UR10+0x34448], UR6 ;  /* 0x034448060a3f75b2 */ /* 0x0003220008000100 */
[----:B------:R1:W1:Y:S01]  /*0420*/  SYNCS.EXCH.64 URZ, [UR10+0x34468], UR8 ;  /* 0x034468080a3f75b2 */ /* 0x0002620008000100 */
[----:B------:R1:W1:Y:S01]  /*0430*/  SYNCS.EXCH.64 URZ, [UR10+0x34450], UR6 ;  /* 0x034450060a3f75b2 */ /* 0x0002620008000100 */
[----:B------:R1:W1:Y:S01]  /*0440*/  SYNCS.EXCH.64 URZ, [UR10+0x34470], UR8 ;  /* 0x034470080a3f75b2 */ /* 0x0002620008000100 */
[----:B------:R1:W1:Y:S01]  /*0450*/  SYNCS.EXCH.64 URZ, [UR10+0x34458], UR6 ;  /* 0x034458060a3f75b2 */ /* 0x0002620008000100 */
[----:B------:R1:W1:Y:S01]  /*0460*/  SYNCS.EXCH.64 URZ, [UR10+0x34478], UR8 ;  /* 0x034478080a3f75b2 */ /* 0x0002620008000100 */
[----:B------:R-:W-:Y:S01]  /*0470*/  NOP ;  /* 0x0000000000007918 */ /* 0x000fe20000000000 */
.L_x_2:
[----:B------:R-:W5:Y:S01]  /*0480*/  SHFL.IDX PT, R3, R2, RZ, 0x1f ;  /* 0x00001fff02037589 */ /* 0x000f6200000e0000 */
[----:B------:R-:W-:Y:S01]  /*0490*/  NOP ;  /* 0x0000000000007918 */ /* 0x000fe20000000000 */
[----:B-----5:R-:W-:-:S13]  /*04a0*/  ISETP.NE.AND P0, PT, R3, RZ, PT ;  /* 0x000000ff0300720c */ /* 0x020fda0003f05270 */
[----:B------:R-:W-:Y:S05]  /*04b0*/  @P0 BRA `(.L_x_3) ;  /* 0x0000000000580947 */ /* 0x000fea0003800000 */
[----:B-1----:R-:W1:Y:S01]  /*04c0*/  S2UR UR7, SR_CgaCtaId ;  /* 0x00000000000779c3 */ /* 0x002e620000008800 */
[----:B------:R-:W-:Y:S01]  /*04d0*/  UMOV UR6, 0x400 ;  /* 0x0000040000067882 */ /* 0x000fe20000000000 */
[----:B------:R-:W-:Y:S01]  /*04e0*/  UMOV UR8, 0x1 ;  /* 0x0000000100087882 */ /* 0x000fe20000000000 */
[----:B------:R-:W-:Y:S01]  /*04f0*/  UMOV UR11, 0x100 ;  /* 0x00000100000b7882 */ /* 0x000fe20000000000 */
[----:B------:R-:W-:-:S04]  /*0500*/  UIADD3 UR8, -UR8, 0x100000, URZ ;  /* 0x0010000008087890 */ /* 0x000fc8000fffe13f */
[----:B------:R-:W-:Y:S02]  /*0510*/  USHF.L.U32 UR9, UR8, 0xb, URZ ;  /* 0x0000000b08097899 */ /* 0x000fe4000800063f */
[----:B------:R-:W-:Y:S01]  /*0520*/  USHF.L.U32 UR8, UR8, 0x1, URZ ;  /* 0x0000000108087899 */ /* 0x000fe2000800063f */
[----:B------:R-:W-:Y:S01]  /*0530*/  ELECT P0, URZ, PT ;  /* 0x00000000003f782f */ /* 0x000fe20003800000 */
[----:B-1----:R-:W-:Y:S02]  /*0540*/  ULEA UR10, UR7, UR6, 0x18 ;  /* 0x00000006070a7291 */ /* 0x002fe4000f8ec03f */
[----:B------:R-:W-:-:S04]  /*0550*/  UIADD3 UR6, -UR11, 0x100000, URZ ;  /* 0x001000000b067890 */ /* 0x000fc8000fffe13f */
[----:B------:R-:W-:Y:S02]  /*0560*/  USHF.L.U32 UR7, UR6, 0xb, URZ ;  /* 0x0000000b06077899 */ /* 0x000fe4000800063f */
[----:B------:R-:W-:Y:S01]  /*0570*/  USHF.L.U32 UR6, UR6, 0x1, URZ ;  /* 0x0000000106067899 */ /* 0x000fe2000800063f */
[----:B------:R-:W1:Y:S03]  /*0580*/  FENCE.VIEW.ASYNC.S ;  /* 0x00000000000073c6 */ /* 0x000e660000000000 */
[----:B-1----:R1:W1:Y:S08]  /*0590*/  SYNCS.EXCH.64 URZ, [UR10+0x34400], UR8 ;  /* 0x034400080a3f75b2 */ /* 0x0022700008000100 */
[----:B------:R1:W1:Y:S01]  /*05a0*/  SYNCS.EXCH.64 URZ, [UR10+0x34420], UR6 ;  /* 0x034420060a3f75b2 */ /* 0x0002620008000100 */
[----:B------:R1:W1:Y:S01]  /*05b0*/  SYNCS.EXCH.64 URZ, [UR10+0x34408], UR8 ;  /* 0x034408080a3f75b2 */ /* 0x0002620008000100 */
[----:B------:R1:W1:Y:S01]  /*05c0*/  SYNCS.EXCH.64 URZ, [UR10+0x34428], UR6 ;  /* 0x034428060a3f75b2 */ /* 0x0002620008000100 */
[----:B------:R1:W1:Y:S01]  /*05d0*/  SYNCS.EXCH.64 URZ, [UR10+0x34410], UR8 ;  /* 0x034410080a3f75b2 */ /* 0x0002620008000100 */
[----:B------:R1:W1:Y:S01]  /*05e0*/  SYNCS.EXCH.64 URZ, [UR10+0x34430], UR6 ;  /* 0x034430060a3f75b2 */ /* 0x0002620008000100 */
[----:B------:R1:W1:Y:S01]  /*05f0*/  SYNCS.EXCH.64 URZ, [UR10+0x34418], UR8 ;  /* 0x034418080a3f75b2 */ /* 0x0002620008000100 */
[----:B------:R1:W1:Y:S01]  /*0600*/  SYNCS.EXCH.64 URZ, [UR10+0x34438], UR6 ;  /* 0x034438060a3f75b2 */ /* 0x0002620008000100 */
[----:B------:R-:W-:Y:S01]  /*0610*/  NOP ;  /* 0x0000000000007918 */ /* 0x000fe20000000000 */
.L_x_3:
        /* <DEDUP_REMOVED lines=21> */
[----:B------:R-:W-:Y:S01]  /*0770*/  NOP ;  /* 0x0000000000007918 */ /* 0x000fe20000000000 */
.L_x_4:
[----:B------:R-:W5:Y:S01]  /*0780*/  SHFL.IDX PT, R3, R2, RZ, 0x1f ;  /* 0x00001fff02037589 */ /* 0x000f6200000e0000 */
[----:B------:R-:W-:Y:S01]  /*0790*/  ELECT P0, URZ, PT ;  /* 0x00000000003f782f */ /* 0x000fe20003800000 */
[----:B------:R-:W-:Y:S01]  /*07a0*/  NOP ;  /* 0x0000000000007918 */ /* 0x000fe20000000000 */
[----:B-1----:R-:W-:Y:S02]  /*07b0*/  UMOV UR6, 0x80 ;  /* 0x0000008000067882 */ /* 0x002fe40000000000 */
[C---:B-----5:R-:W-:Y:S02]  /*07c0*/  ISETP.NE.OR P0, PT, R3.reuse, RZ, !P0 ;  /* 0x000000ff0300720c */ /* 0x060fe40004705670 */
[----:B------:R-:W-:-:S11]  /*07d0*/  ISETP.NE.AND P2, PT, R3, RZ, PT ;  /* 0x000000ff0300720c */ /* 0x000fd60003f45270 */
[----:B------:R-:W-:Y:S01]  /*07e0*/  VOTEU.ALL UP1, P0 ;  /* 0x00000000003f7886 */ /* 0x000fe20000020000 */
[----:B------:R-:W-:Y:S01]  /*07f0*/  VOTEU.ALL UP2, P0 ;  /* 0x00000000003f7886 */ /* 0x000fe20000040000 */
[----:B------:R-:W-:Y:S01]  /*0800*/  VOTEU.ALL UP3, P0 ;  /* 0x00000000003f7886 */ /* 0x000fe20000060000 */
[----:B------:R-:W-:Y:S01]  /*0810*/  VOTEU.ALL UP4, P0 ;  /* 0x00000000003f7886 */ /* 0x000fe20000080000 */
[----:B------:R-:W-:Y:S01]  /*0820*/  VOTEU.ALL UP5, P0 ;  /* 0x00000000003f7886 */ /* 0x000fe200000a0000 */
[----:B------:R-:W1:Y:S01]  /*0830*/  @!UP1 S2UR UR9, SR_CgaCtaId ;  /* 0x00000000000999c3 */ /* 0x000e620000008800 */
[----:B------:R-:W-:Y:S01]  /*0840*/  @!UP1 UMOV UR8, 0x400 ;  /* 0x0000040000089882 */ /* 0x000fe20000000000 */
[----:B------:R-:W-:-:S04]  /*0850*/  @!UP1 UIADD3 UR6, -UR6, 0x100000, URZ ;  /* 0x0010000006069890 */ /* 0x000fc8000fffe13f */
[----:B------:R-:W-:Y:S02]  /*0860*/  @!UP1 USHF.L.U32 UR7, UR6, 0xb, URZ ;  /* 0x0000000b06079899 */ /* 0x000fe4000800063f */
[----:B------:R-:W-:Y:S02]  /*0870*/  @!UP1 USHF.L.U32 UR6, UR6, 0x1, URZ ;  /* 0x0000000106069899 */ /* 0x000fe4000800063f */
[----:B-1----:R-:W-:Y:S02]  /*0880*/  @!UP1 ULEA UR8, UR9, UR8, 0x18 ;  /* 0x0000000809089291 */ /* 0x002fe4000f8ec03f */
[----:B------:R-:W-:-:S04]  /*0890*/  UISETP.NE.AND UP1, UPT, UR39, URZ, UPT ;  /* 0x0000003f2700728c */ /* 0x000fc8000bf25270 */
[----:B------:R-:W-:Y:S01]  /*08a0*/  USEL UR14, URZ, 0x1, UP1 ;  /* 0x000000013f0e7887 */ /* 0x000fe20008800000 */
[----:B------:R-:W1:Y:S05]  /*08b0*/  FENCE.VIEW.ASYNC.S ;  /* 0x00000000000073c6 */ /* 0x000e6a0000000000 */
[----:B-1----:R1:W1:Y:S01]  /*08c0*/  @!UP2 SYNCS.EXCH.64 URZ, [UR8+0x344a0], UR6 ;  /* 0x0344a006083fa5b2 */ /* 0x0022620008000100 */
[----:B------:R1:W1:Y:S01]  /*08d0*/  @!UP3 SYNCS.EXCH.64 URZ, [UR8+0x344a8], UR6 ;  /* 0x0344a806083fb5b2 */ /* 0x0002620008000100 */
[----:B------:R1:W1:Y:S01]  /*08e0*/  @!UP4 SYNCS.EXCH.64 URZ, [UR8+0x344b0], UR6 ;  /* 0x0344b006083fc5b2 */ /* 0x0002620008000100 */
[----:B------:R1:W1:Y:S01]  /*08f0*/  @!UP5 SYNCS.EXCH.64 URZ, [UR8+0x344b8], UR6 ;  /* 0x0344b806083fd5b2 */ /* 0x0002620008000100 */
[----:B------:R-:W-:Y:S01]  /*0900*/  NOP ;  /* 0x0000000000007918 */ /* 0x000fe20000000000 */
[----:B------:R-:W-:Y:S05]  /*0910*/  @P2 BRA `(.L_x_5) ;  /* 0x0000000000582947 */ /* 0x000fea0003800000 */
[----:B-1----:R-:W1:Y:S01]  /*0920*/  S2UR UR7, SR_CgaCtaId ;  /* 0x00000000000779c3 */ /* 0x002e620000008800 */
[----:B------:R-:W-:Y:S01]  /*0930*/  UMOV UR6, 0x400 ;  /* 0x0000040000067882 */ /* 0x000fe20000000000 */
[----:B------:R-:W-:Y:S01]  /*0940*/  UMOV UR8, 0x20 ;  /* 0x0000002000087882 */ /* 0x000fe20000000000 */
[----:B------:R-:W-:Y:S01]  /*0950*/  UMOV UR9, 0x80 ;  /* 0x0000008000097882 */ /* 0x000fe20000000000 */
[----:B------:R-:W-:Y:S01]  /*0960*/  ELECT P0, URZ, PT ;  /* 0x00000000003f782f */ /* 0x000fe20003800000 */
[----:B-1----:R-:W-:Y:S02]  /*0970*/  ULEA UR10, UR7, UR6, 0x18 ;  /* 0x00000006070a7291 */ /* 0x002fe4000f8ec03f */
[----:B------:R-:W-:-:S04]  /*0980*/  UIADD3 UR6, -UR8, 0x100000, URZ ;  /* 0x0010000008067890 */ /* 0x000fc8000fffe13f */
[----:B------:R-:W-:Y:S02]  /*0990*/  USHF.L.U32 UR7, UR6, 0xb, URZ ;  /* 0x0000000b06077899 */ /* 0x000fe4000800063f */
[----:B------:R-:W-:Y:S02]  /*09a0*/  USHF.L.U32 UR6, UR6, 0x1, URZ ;  /* 0x0000000106067899 */ /* 0x000fe4000800063f */
        /* <DEDUP_REMOVED lines=13> */
.L_x_5:
[----:B------:R-:W-:Y:S01]  /*0a80*/  ISETP.NE.AND P0, PT, RZ, UR12, PT ;  /* 0x0000000cff007c0c */ /* 0x000fe2000bf05270 */
[----:B------:R-:W-:Y:S01]  /*0a90*/  IMAD.U32 R2, RZ, RZ, UR5 ;  /* 0x00000005ff027e24 */ /* 0x000fe2000f8e00ff */
[----:B------:R-:W-:Y:S01]  /*0aa0*/  NOP ;  /* 0x0000000000007918 */ /* 0x000fe20000000000 */
[----:B-1234-:R-:W-:Y:S03]  /*0ab0*/  BAR.SYNC.DEFER_BLOCKING 0x0 ;  /* 0x0000000000007b1d */ /* 0x01efe60000010000 */
[----:B------:R-:W-:-:S07]  /*0ac0*/  ISETP.EQ.AND P2, PT, R2, 0x1, P1 ;  /* 0x000000010200780c */ /* 0x000fce0000f42270 */
[----:B------:R-:W-:Y:S06]  /*0ad0*/  @!P0 BRA `(.L_x_6) ;  /* 0x0000006c00f48947 */ /* 0x000fec0003800000 */
[----:B------:R-:W-:-:S06]  /*0ae0*/  UISETP.GT.U32.AND UP0, UPT, UR39, 0x3, UPT ;  /* 0x000000032700788c */ /* 0x000fcc000bf04070 */
[----:B------:R-:W-:-:S13]  /*0af0*/  PLOP3.LUT P0, PT, PT, PT, UP0, 0x80, 0x0 ;  /* 0x000000000000781c */ /* 0x000fda0003f0f008 */
[----:B------:R-:W-:Y:S05]  /*0b00*/  @P0 EXIT ;  /* 0x000000000000094d */ /* 0x000fea0003800000 */
.L_x_7:
[----:B------:R-:W-:-:S08]  /*0b10*/  NOP ;  /* 0x0000000000007918 */ /* 0x000fd00000000000 */
[----:B------:R-:W1:Y:S02]  /*0b20*/  USETMAXREG.TRY_ALLOC.CTAPOOL UP0, 0xf0 ;  /* 0x000000f0000079c8 */ /* 0x000e640008000600 */
[----:B-1----:R-:W-:-:S13]  /*0b30*/  PLOP3.LUT P0, PT, PT, PT, UP0, 0x80, 0x0 ;  /* 0x000000000000781c */ /* 0x002fda0003f0f008 */
[----:B------:R-:W-:Y:S05]  /*0b40*/  @!P0 BRA `(.L_x_7) ;  /* 0xfffffffc00f08947 */ /* 0x000fea000383ffff */
[----:B------:R-:W-:Y:S01]  /*0b50*/  UISETP.NE.AND UP0, UPT, UR12, 0x1, UPT ;  /* 0x000000010c00788c */ /* 0x000fe2000bf05270 */
[----:B------:R-:W1:Y:S01]  /*0b60*/  S2UR UR38, SR_CTAID.X ;  /* 0x00000000002679c3 */ /* 0x000e620000002500 */
[----:B------:R-:W-:Y:S01]  /*0b70*/  UMOV UR5, URZ ;  /* 0x0000003f00057c82 */ /* 0x000fe20008000000 */
[----:B------:R-:W-:-:S03]  /*0b80*/  UMOV UR13, URZ ;  /* 0x0000003f000d7c82 */ /* 0x000fc60008000000 */
[----:B------:R-:W-:-:S13]  /*0b90*/  PLOP3.LUT P0, PT, PT, PT, UP0, 0x80, 0x0 ;  /* 0x000000000000781c */ /* 0x000fda0003f0f008 */
[----:B------:R-:W-:Y:S05]  /*0ba0*/  @!P0 BRA `(.L_x_8) ;  /* 0x0000000000388947 */ /* 0x000fea0003800000 */
[----:B------:R-:W-:Y:S01]  /*0bb0*/  UISETP.NE.AND UP0, UPT, UR12, 0x2, UPT ;  /* 0x000000020c00788c */ /* 0x000fe2000bf05270 */
[----:B------:R-:W-:-:S05]  /*0bc0*/  UMOV UR13, 0x2 ;  /* 0x00000002000d7882 */ /* 0x000fca0000000000 */
[----:B------:R-:W-:-:S13]  /*0bd0*/  PLOP3.LUT P1, PT, PT, PT, UP0, 0x80, 0x0 ;  /* 0x000000000000781c */ /* 0x000fda0003f2f008 */
[----:B------:R-:W-:Y:S05]  /*0be0*/  @!P1 BRA `(.L_x_8) ;  /* 0x0000000000289947 */ /* 0x000fea0003800000 */
[----:B------:R-:W-:-:S06]  /*0bf0*/  UISETP.NE.AND UP0, UPT, UR12, 0x3, UPT ;  /* 0x000000030c00788c */ /* 0x000fcc000bf05270 */
[----:B------:R-:W-:-:S13]  /*0c00*/  PLOP3.LUT P1, PT, PT, PT, UP0, 0x80, 0x0 ;  /* 0x000000000000781c */ /* 0x000fda0003f2f008 */
[----:B------:R-:W-:Y:S05]  /*0c10*/  @!P1 BRA `(.L_x_9) ;  /* 0x0000000000149947 */ /* 0x000fea0003800000 */
[----:B------:R-:W-:-:S11]  /*0c20*/  UISETP.NE.AND UP0, UPT, UR12, 0x4, UPT ;  /* 0x000000040c00788c */ /* 0x000fd6000bf05270 */
[----:B------:R-:W-:Y:S01]  /*0c30*/  @!UP0 UMOV UR5, 0x1 ;  /* 0x0000000100058882 */ /* 0x000fe20000000000 */
[----:B------:R-:W-:Y:S01]  /*0c40*/  @UP0 UMOV UR13, URZ ;  /* 0x0000003f000d0c82 */ /* 0x000fe20008000000 */
[----:B------:R-:W-:Y:S01]  /*0c50*/  @UP0 UMOV UR5, URZ ;  /* 0x0000003f00050c82 */ /* 0x000fe20008000000 */
[----:B------:R-:W-:Y:S05]  /*0c60*/  BRA `(.L_x_8) ;  /* 0x0000000000087947 */ /* 0x000fea0003800000 */
.L_x_9:
[----:B------:R-:W-:Y:S01]  /*0c70*/  UMOV UR5, 0x1 ;  /* 0x0000000100057882 */ /* 0x000fe20000000000 */
[----:B------:R-:W-:-:S05]  /*0c80*/  UMOV UR13, URZ ;  /* 0x0000003f000d7c82 */ /* 0x000fca0008000000 */
.L_x_8:
[----:B------:R-:W-:Y:S05]  /*0c90*/  @!P0 BRA `(.L_x_10) ;  /* 0x00000000003c8947 */ /* 0x000fea0003800000 */
[----:B------:R-:W-:-:S06]  /*0ca0*/  UISETP.NE.AND UP0, UPT, UR12, 0x2, UPT ;  /* 0x000000020c00788c */ /* 0x000fcc000bf05270 */
[----:B------:R-:W-:-:S13]  /*0cb0*/  PLOP3.LUT P0, PT, PT, PT, UP0, 0x80, 0x0 ;  /* 0x000000000000781c */ /* 0x000fda0003f0f008 */
[----:B------:R-:W-:Y:S05]  /*0cc0*/  @!P0 BRA `(.L_x_11) ;  /* 0x0000000000288947 */ /* 0x000fea0003800000 */
[----:B------:R-:W-:-:S06]  /*0cd0*/  UISETP.NE.AND UP0, UPT, UR12, 0x3, UPT ;  /* 0x000000030c00788c */ /* 0x000fcc000bf05270 */
[----:B------:R-:W-:-:S13]  /*0ce0*/  PLOP3.LUT P0, PT, PT, PT, UP0, 0x80, 0x0 ;  /* 0x000000000000781c */ /* 0x000fda0003f0f008 */
[----:B------:R-:W-:Y:S05]  /*0cf0*/  @!P0 BRA `(.L_x_12) ;  /* 0x0000000000148947 */ /* 0x000fea0003800000 */
[----:B------:R-:W-:-:S06]  /*0d00*/  UISETP.NE.AND UP0, UPT, UR12, 0x4, UPT ;  /* 0x000000040c00788c */ /* 0x000fcc000bf05270 */
[----:B------:R-:W-:-:S13]  /*0d10*/  PLOP3.LUT P0, PT, PT, PT, UP0, 0x80, 0x0 ;  /* 0x000000000000781c */ /* 0x000fda0003f0f008 */
[----:B------:R-:W-:Y:S05]  /*0d20*/  @P0 BRA `(.L_x_13) ;  /* 0x00000000001c0947 */ /* 0x000fea0003800000 */
[----:B-1----:R-:W-:Y:S01]  /*0d30*/  ULEA UR38, UR38, 0x3, 0x1 ;  /* 0x0000000326267891 */ /* 0x002fe2000f8e083f */
[----:B------:R-:W-:Y:S11]  /*0d40*/  BRA `(.L_x_13) ;  /* 0x0000000000147947 */ /* 0x000ff60003800000 */
.L_x_12:
[----:B-1----:R-:W-:Y:S01]  /*0d50*/  ULEA UR38, UR38, 0x2, 0x1 ;  /* 0x0000000226267891 */ /* 0x002fe2000f8e083f */
[----:B------:R-:W-:Y:S11]  /*0d60*/  BRA `(.L_x_13) ;  /* 0x00000000000c7947 */ /* 0x000ff60003800000 */
.L_x_11:
[----:B-1----:R-:W-:Y:S01]  /*0d70*/  ULEA UR38, UR38, 0x1, 0x1 ;  /* 0x0000000126267891 */ /* 0x002fe2000f8e083f */
[----:B------:R-:W-:Y:S11]  /*0d80*/  BRA `(.L_x_13) ;  /* 0x0000000000047947 */ /* 0x000ff60003800000 */
.L_x_10:
[----:B-1----:R-:W-:-:S12]  /*0d90*/  USHF.L.U32 UR38, UR38, 0x1, URZ ;  /* 0x0000000126267899 */ /* 0x002fd8000800063f */
.L_x_13:
[----:B------:R-:W-:-:S04]  /*0da0*/  ULOP3.LUT UR6, UR4, 0x1, URZ, 0xfc, !UPT ;  /* 0x0000000104067892 */ /* 0x000fc8000f8efc3f */
[----:B------:R-:W-:-:S06]  /*0db0*/  UISETP.NE.AND UP0, UPT, UR6, 0x3, UPT ;  /* 0x000000030600788c */ /* 0x000fcc000bf05270 */
[----:B------:R-:W-:-:S13]  /*0dc0*/  PLOP3.LUT P0, PT, PT, PT, UP0, 0x80, 0x0 ;  /* 0x000000000000781c */ /* 0x000fda0003f0f008 */
[----:B------:R-:W-:Y:S05]  /*0dd0*/  @!P0 BRA `(.L_x_14) ;  /* 0x0000000000048947 */ /* 0x000fea0003800000 */
[----:B-1----:R-:W-:Y:S01]  /*0de0*/  BPT.TRAP 0x1 ;  /* 0x000000040000795c */ /* 0x002fe20000300000 */
.L_x_14:
[----:B------:R-:W2:Y:S01]  /*0df0*/  S2UR UR6, SR_CgaCtaId ;  /* 0x00000000000679c3 */ /* 0x000ea20000008800 */
[----:B------:R-:W-:Y:S01]  /*0e00*/  UMOV UR36, 0x400 ;  /* 0x0000040000247882 */ /* 0x000fe20000000000 */
[----:B------:R-:W-:-:S05]  /*0e10*/  IMAD.U32 R2, RZ, RZ, UR5 ;  /* 0x00000005ff027e24 */ /* 0x000fca000f8e00ff */
[----:B------:R-:W-:Y:S01]  /*0e20*/  SHF.L.U32 R2, R2, 0x1f, RZ ;  /* 0x0000001f02027819 */ /* 0x000fe200000006ff */
[----:B--2---:R-:W-:-:S04]  /*0e30*/  ULEA UR36, UR6, UR36, 0x18 ;  /* 0x0000002406247291 */ /* 0x004fc8000f8ec03f */
[----:B------:R-:W-:-:S09]  /*0e40*/  ULEA UR8, UR13, UR36, 0x3 ;  /* 0x000000240d087291 */ /* 0x000fd2000f8e183f */
[----:B------:R-:W2:Y:S02]  /*0e50*/  SYNCS.PHASECHK.TRANS64.TRYWAIT P1, [UR8+0x34440], R2 ;  /* 0x03444002ff0075a7 */ /* 0x000ea40008020148 */
[----:B--2---:R-:W-:Y:S05]  /*0e60*/  @!P1 BRA `(.L_x_15) ;  /* 0x000000a000e49947 */ /* 0x004fea0003800000 */
.L_x_146:
[----:B------:R-:W-:Y:S05]  /*0e70*/  @!P0 BRA `(.L_x_16) ;  /* 0x0000000000048947 */ /* 0x000fea0003800000 */
[----:B-1----:R-:W-:Y:S01]  /*0e80*/  BPT.TRAP 0x1 ;  /* 0x000000040000795c */ /* 0x002fe20000300000 */
.L_x_16:
[----:B------:R-:W3:Y:S01]  /*0e90*/  SYNCS.PHASECHK.TRANS64.TRYWAIT P1, [UR8+0x34448], R2 ;  /* 0x03444802ff0075a7 */ /* 0x000ee20008020148 */
[----:B--2---:R-:W-:Y:S01]  /*0ea0*/  SHF.R.S32.HI R3, RZ, 0x1f, R0 ;  /* 0x0000001fff037819 */ /* 0x004fe20000011400 */
[----:B------:R-:W-:-:S03]  /*0eb0*/  UMOV UR12, 0x1 ;  /* 0x00000001000c7882 */ /* 0x000fc60000000000 */
[----:B------:R-:W-:-:S04]  /*0ec0*/  LEA.HI R3, R3, R0, RZ, 0x7 ;  /* 0x0000000003037211 */ /* 0x000fc800078f38ff */
[----:B------:R-:W-:-:S05]  /*0ed0*/  LOP3.LUT R3, R3, 0xffffff80, RZ, 0xc0, !PT ;  /* 0xffffff8003037812 */ /* 0x000fca00078ec0ff */
[----:B------:R-:W-:Y:S01]  /*0ee0*/  IMAD.IADD R3, R0, 0x1, -R3 ;  /* 0x0000000100037824 */ /* 0x000fe200078e0a03 */
[----:B---3--:R-:W-:Y:S06]  /*0ef0*/  @!P1 BRA `(.L_x_17) ;  /* 0x000000a000d89947 */ /* 0x008fec0003800000 */
.L_x_147:
[----:B------:R-:W-:Y:S01]  /*0f00*/  ULDC UR10, c[0x0][0x288] ;  /* 0x0000a200000a7ab9 */ /* 0x000fe20000000800 */
[----:B------:R-:W-:Y:S01]  /*0f10*/  UMOV UR5, URZ ;  /* 0x0000003f00057c82 */ /* 0x000fe20008000000 */
[----:B------:R-:W-:Y:S01]  /*0f20*/  UISETP.GE.AND UP0, UPT, UR10, 0x40, UPT ;  /* 0x000000400a00788c */ /* 0x000fe2000bf06270 */
[----:B------:R-:W-:Y:S01]  /*0f30*/  CS2R R152, SRZ ;  /* 0x0000000000987805 */ /* 0x000fe2000001ff00 */
[----:B------:R-:W-:Y:S01]  /*0f40*/  UMOV UR37, URZ ;  /* 0x0000003f00257c82 */ /* 0x000fe20008000000 */
[----:B------:R-:W-:Y:S02]  /*0f50*/  CS2R R154, SRZ ;  /* 0x00000000009a7805 */ /* 0x000fe4000001ff00 */
[----:B------:R-:W-:Y:S02]  /*0f60*/  CS2R R156, SRZ ;  /* 0x00000000009c7805 */ /* 0x000fe4000001ff00 */
[----:B------:R-:W-:Y:S02]  /*0f70*/  CS2R R158, SRZ ;  /* 0x00000000009e7805 */ /* 0x000fe4000001ff00 */
[----:B------:R-:W-:-:S02]  /*0f80*/  PLOP3.LUT P1, PT, PT, PT, UP0, 0x80, 0x0 ;  /* 0x000000000000781c */ /* 0x000fc40003f2f008 */
[----:B------:R-:W-:Y:S02]  /*0f90*/  CS2R R160, SRZ ;  /* 0x0000000000a07805 */ /* 0x000fe4000001ff00 */
[----:B------:R-:W-:Y:S02]  /*0fa0*/  CS2R R162, SRZ ;  /* 0x0000000000a27805 */ /* 0x000fe4000001ff00 */
[----:B------:R-:W-:Y:S02]  /*0fb0*/  CS2R R164, SRZ ;  /* 0x0000000000a47805 */ /* 0x000fe4000001ff00 */
[----:B------:R-:W-:Y:S02]  /*0fc0*/  CS2R R166, SRZ ;  /* 0x0000000000a67805 */ /* 0x000fe4000001ff00 */
[----:B------:R-:W-:Y:S02]  /*0fd0*/  CS2R R168, SRZ ;  /* 0x0000000000a87805 */ /* 0x000fe4000001ff00 */
[----:B------:R-:W-:-:S02]  /*0fe0*/  CS2R R170, SRZ ;  /* 0x0000000000aa7805 */ /* 0x000fc4000001ff00 */
        /* <DEDUP_REMOVED lines=53> */
[----:B------:R-:W-:Y:S01]  /*1340*/  CS2R R150, SRZ ;  /* 0x0000000000967805 */ /* 0x000fe2000001ff00 */
[----:B------:R-:W-:Y:S06]  /*1350*/  @!P1 BRA `(.L_x_18) ;  /* 0x0000004c00389947 */ /* 0x000fec0003800000 */
[----:B------:R-:W-:Y:S01]  /*1360*/  SHF.R.S32.HI R0, RZ, 0x1f, R3 ;  /* 0x0000001fff007819 */ /* 0x000fe20000011403 */
[----:B-1----:R-:W-:Y:S02]  /*1370*/  ULOP3.LUT UR9, UR38, 0x1, URZ, 0xc0, !UPT ;  /* 0x0000000126097892 */ /* 0x002fe4000f8ec03f */
[----:B------:R-:W-:Y:S01]  /*1380*/  IMAD.U32 R7, RZ, RZ, UR38 ;  /* 0x00000026ff077e24 */ /* 0x000fe2000f8e00ff */
[----:B------:R-:W-:Y:S01]  /*1390*/  USHF.R.U32.HI UR10, URZ, 0x6, UR10 ;  /* 0x000000063f0a7899 */ /* 0x000fe2000801160a */
[CC--:B--2---:R-:W-:Y:S01]  /*13a0*/  LEA.HI R2, R0.reuse, R3.reuse, RZ, 0x2 ;  /* 0x0000000300027211 */ /* 0x0c4fe200078f10ff */
[----:B------:R-:W-:Y:S01]  /*13b0*/  IMAD.MOV.U32 R152, RZ, RZ, RZ ;  /* 0x000000ffff987224 */ /* 0x000fe200078e00ff */
[----:B------:R-:W-:Y:S01]  /*13c0*/  LEA.HI R0, R0, R3, RZ, 0x5 ;  /* 0x0000000300007211 */ /* 0x000fe200078f28ff */
[----:B------:R-:W-:Y:S01]  /*13d0*/  IMAD.U32 R6, RZ, RZ, UR9 ;  /* 0x00000009ff067e24 */ /* 0x000fe2000f8e00ff */
[--C-:B------:R-:W-:Y:S01]  /*13e0*/  SHF.R.S32.HI R4, RZ, 0x2, R2.reuse ;  /* 0x00000002ff047819 */ /* 0x100fe20000011402 */
[----:B------:R-:W-:Y:S01]  /*13f0*/  ULOP3.LUT UR11, UR15, 0x2, URZ, 0xfc, !UPT ;  /* 0x000000020f0b7892 */ /* 0x000fe2000f8efc3f */
[----:B------:R-:W-:Y:S01]  /*1400*/  SHF.R.S32.HI R5, RZ, 0x1f, R2 ;  /* 0x0000001fff057819 */ /* 0x000fe20000011402 */
[----:B------:R-:W-:Y:S01]  /*1410*/  UMOV UR12, 0x1 ;  /* 0x00000001000c7882 */ /* 0x000fe20000000000 */
[----:B------:R-:W-:Y:S01]  /*1420*/  LOP3.LUT R2, R2, 0x7ffffffc, RZ, 0xc0, !PT ;  /* 0x7ffffffc02027812 */ /* 0x000fe200078ec0ff */
[----:B------:R-:W-:Y:S01]  /*1430*/  UMOV UR6, URZ ;  /* 0x0000003f00067c82 */ /* 0x000fe20008000000 */
[----:B------:R-:W-:Y:S01]  /*1440*/  LEA.HI R5, R5, R4, RZ, 0x3 ;  /* 0x0000000405057211 */ /* 0x000fe200078f18ff */
[----:B------:R-:W-:Y:S01]  /*1450*/  UMOV UR7, URZ ;  /* 0x0000003f00077c82 */ /* 0x000fe20008000000 */
[----:B------:R-:W-:Y:S01]  /*1460*/  SHF.R.S32.HI R0, RZ, 0x5, R0 ;  /* 0x00000005ff007819 */ /* 0x000fe20000011400 */
[----:B------:R-:W-:Y:S01]  /*1470*/  IMAD.IADD R2, R3, 0x1, -R2 ;  /* 0x0000000103027824 */ /* 0x000fe200078e0a02 */
[----:B------:R-:W-:Y:S01]  /*1480*/  LOP3.LUT R5, R5, 0xfffffff8, RZ, 0xc0, !PT ;  /* 0xfffffff805057812 */ /* 0x000fe200078ec0ff */
[----:B------:R-:W-:Y:S01]  /*1490*/  UMOV UR37, URZ ;  /* 0x0000003f00257c82 */ /* 0x000fe20008000000 */
[----:B------:R-:W-:Y:S01]  /*14a0*/  UMOV UR5, URZ ;  /* 0x0000003f00057c82 */ /* 0x000fe20008000000 */
[----:B------:R-:W-:Y:S01]  /*14b0*/  IMAD.SHL.U32 R237, R2, 0x2, RZ ;  /* 0x0000000202ed7824 */ /* 0x000fe200078e00ff */
[----:B------:R-:W-:Y:S01]  /*14c0*/  UMOV UR22, URZ ;  /* 0x0000003f00167c82 */ /* 0x000fe20008000000 */
[----:B------:R-:W-:Y:S01]  /*14d0*/  IMAD.IADD R5, R4, 0x1, -R5 ;  /* 0x0000000104057824 */ /* 0x000fe200078e0a05 */
[----:B------:R-:W-:Y:S01]  /*14e0*/  UMOV UR21, URZ ;  /* 0x0000003f00157c82 */ /* 0x000fe20008000000 */
[C---:B------:R-:W-:Y:S01]  /*14f0*/  IMAD R3, R0.reuse, 0x400, R237 ;  /* 0x0000040000037824 */ /* 0x040fe200078e02ed */
[----:B------:R-:W-:Y:S01]  /*1500*/  ULDC.64 UR26, c[0x0][0x208] ;  /* 0x00008200001a7ab9 */ /* 0x000fe20000000a00 */
[----:B------:R-:W-:-:S02]  /*1510*/  IMAD R2, R0, 0x10, R5 ;  /* 0x0000001000027824 */ /* 0x000fc400078e0205 */
[--C-:B------:R-:W-:Y:S02]  /*1520*/  IMAD R4, R5, 0x8, R3.reuse ;  /* 0x0000000805047824 */ /* 0x100fe400078e0203 */
[----:B------:R-:W-:Y:S02]  /*1530*/  IMAD R0, R0, 0x400, R3 ;  /* 0x0000040000007824 */ /* 0x000fe400078e0203 */
[----:B------:R-:W-:Y:S01]  /*1540*/  IMAD R2, R7, 0x40, R2 ;  /* 0x0000004007027824 */ /* 0x000fe200078e0202 */
[----:B------:R-:W-:Y:S01]  /*1550*/  LEA R3, R4, UR36, 0x1 ;  /* 0x0000002404037c11 */ /* 0x000fe2000f8e08ff */
[----:B------:R-:W-:-:S04]  /*1560*/  IMAD R0, R5, 0x20, R0 ;  /* 0x0000002005007824 */ /* 0x000fc800078e0200 */
[----:B------:R-:W-:Y:S01]  /*1570*/  IMAD R3, R6, 0x2000, R3 ;  /* 0x0000200006037824 */ /* 0x000fe200078e0203 */
[----:B------:R1:W-:Y:S02]  /*1580*/  STL [R1+0x80], R0 ;  /* 0x0000800001007387 */ /* 0x0003e40000100800 */
[----:B-1----:R-:W-:-:S07]  /*1590*/  IMAD.MOV.U32 R0, RZ, RZ, R237 ;  /* 0x000000ffff007224 */ /* 0x002fce00078e00ed */
.L_x_42:
[----:B------:R-:W-:-:S06]  /*15a0*/  UISETP.GE.AND UP0, UPT, UR10, 0x1, UPT ;  /* 0x000000010a00788c */ /* 0x000fcc000bf06270 */
[----:B------:R-:W-:-:S13]  /*15b0*/  PLOP3.LUT P1, PT, PT, PT, UP0, 0x80, 0x0 ;  /* 0x000000000000781c */ /* 0x000fda0003f2f008 */
[----:B-1--4-:R-:W-:Y:S05]  /*15c0*/  @!P1 BRA `(.L_x_19) ;  /* 0x00000000002c9947 */ /* 0x012fea0003800000 */
[----:B------:R-:W1:Y:S02]  /*15d0*/  S2R R4, SR_CTAID.X ;  /* 0x0000000000047919 */ /* 0x000e640000002500 */
[----:B-1----:R-:W-:-:S07]  /*15e0*/  IMAD.SHL.U32 R4, R4, 0x80, RZ ;  /* 0x0000008004047824 */ /* 0x002fce00078e00ff */
.L_x_20:
[----:B------:R-:W-:-:S06]  /*15f0*/  ULEA UR16, UR6, 0x40, 0x6 ;  /* 0x0000004006107891 */ /* 0x000fcc000f8e303f */
[----:B------:R-:W-:-:S13]  /*1600*/  ISETP.GT.AND P1, PT, R4, UR16, PT ;  /* 0x0000001004007c0c */ /* 0x000fda000bf24270 */
[----:B------:R-:W-:Y:S05]  /*1610*/  @!P1 BRA `(.L_x_19) ;  /* 0x0000000000189947 */ /* 0x000fea0003800000 */
[----:B------:R-:W-:Y:S01]  /*1620*/  UISETP.GT.AND UP0, UPT, UR10, 0x1, UPT ;  /* 0x000000010a00788c */ /* 0x000fe2000bf04270 */
[----:B------:R-:W-:Y:S01]  /*1630*/  VIADD R0, R0, 0x40 ;  /* 0x0000004000007836 */ /* 0x000fe20000000000 */
[----:B------:R-:W-:Y:S02]  /*1640*/  UIADD3 UR10, UR10, -0x1, URZ ;  /* 0xffffffff0a0a7890 */ /* 0x000fe4000fffe03f */
[----:B------:R-:W-:Y:S02]  /*1650*/  UIADD3 UR6, UR6, 0x1, URZ ;  /* 0x0000000106067890 */ /* 0x000fe4000fffe03f */
[----:B------:R-:W-:-:S13]  /*1660*/  PLOP3.LUT P1, PT, PT, PT, UP0, 0x80, 0x0 ;  /* 0x000000000000781c */ /* 0x000fda0003f2f008 */
[----:B------:R-:W-:Y:S05]  /*1670*/  @P1 BRA `(.L_x_20) ;  /* 0xfffffffc00dc1947 */ /* 0x000fea000383ffff */
.L_x_19:
[----:B------:R-:W-:-:S13]  /*1680*/  ISETP.NE.AND P1, PT, RZ, UR10, PT ;  /* 0x0000000aff007c0c */ /* 0x000fda000bf25270 */
[----:B------:R-:W-:Y:S05]  /*1690*/  @!P1 BRA `(.L_x_18) ;  /* 0x0000004800689947 */ /* 0x000fea0003800000 */
[----:B------:R-:W-:Y:S05]  /*16a0*/  @!P0 BRA `(.L_x_21) ;  /* 0x0000000000048947 */ /* 0x000fea0003800000 */
[----:B------:R-:W-:Y:S01]  /*16b0*/  BPT.TRAP 0x1 ;  /* 0x000000040000795c */ /* 0x000fe20000300000 */
.L_x_21:
[----:B------:R-:W-:Y:S01]  /*16c0*/  ULEA UR16, UR22, UR36, 0x3 ;  /* 0x0000002416107291 */ /* 0x000fe2000f8e183f */
[----:B------:R-:W-:-:S05]  /*16d0*/  IMAD.U32 R4, RZ, RZ, UR21 ;  /* 0x00000015ff047e24 */ /* 0x000fca000f8e00ff */
[----:B------:R-:W-:-:S04]  /*16e0*/  SHF.L.U32 R4, R4, 0x1f, RZ ;  /* 0x0000001f04047819 */ /* 0x000fc800000006ff */
[----:B------:R-:W1:Y:S02]  /*16f0*/  SYNCS.PHASECHK.TRANS64.TRYWAIT P1, [UR16+0x34400], R4 ;  /* 0x03440004ff0075a7 */ /* 0x000e640008020150 */
[----:B-1----:R-:W-:Y:S05]  /*1700*/  @!P1 BRA `(.L_x_22) ;  /* 0x0000009800ec9947 */ /* 0x002fea0003800000 */
.L_x_148:
[----:B------:R-:W-:Y:S01]  /*1710*/  UIADD3 UR16, UR36, 0x14000, URZ ;  /* 0x0001400024107890 */ /* 0x000fe2000fffe03f */
[----:B------:R-:W-:Y:S01]  /*1720*/  WARPGROUP.ARRIVE ;  /* 0x00000000000079c5 */ /* 0x000fe20000000000 */
[----:B------:R-:W-:Y:S02]  /*1730*/  USHF.R.U32.HI UR24, URZ, 0x4, UR36 ;  /* 0x000000043f187899 */ /* 0x000fe40008011624 */
[----:B------:R-:W-:Y:S02]  /*1740*/  USHF.R.U32.HI UR16, URZ, 0x4, UR16 ;  /* 0x000000043f107899 */ /* 0x000fe40008011610 */
[----:B------:R-:W-:Y:S02]  /*1750*/  ULOP3.LUT UR24, UR24, 0x3fff, URZ, 0xc0, !UPT ;  /* 0x00003fff18187892 */ /* 0x000fe4000f8ec03f */
[----:B------:R-:W-:Y:S02]  /*1760*/  ULOP3.LUT UR25, UR16, 0x3fff, URZ, 0xc0, !UPT ;  /* 0x00003fff10197892 */ /* 0x000fe4000f8ec03f */
[----:B------:R-:W-:-:S02]  /*1770*/  USHF.L.U32 UR23, UR13, 0xa, URZ ;  /* 0x0000000a0d177899 */ /* 0x000fc4000800063f */
[----:B------:R-:W-:Y:S02]  /*1780*/  ULOP3.LUT UR28, UR24, 0x10000, URZ, 0xfc, !UPT ;  /* 0x00010000181c7892 */ /* 0x000fe4000f8efc3f */
[----:B------:R-:W-:Y:S02]  /*1790*/  ULOP3.LUT UR29, UR25, 0x10000, URZ, 0xfc, !UPT ;  /* 0x00010000191d7892 */ /* 0x000fe4000f8efc3f */
[----:B------:R-:W-:Y:S02]  /*17a0*/  UIADD3 UR28, UR23, UR28, URZ ;  /* 0x0000001c171c7290 */ /* 0x000fe4000fffe03f */
[----:B------:R-:W-:Y:S01]  /*17b0*/  ULEA UR20, UR22, UR29, 0xa ;  /* 0x0000001d16147291 */ /* 0x000fe2000f8e503f */
[----:B------:R-:W-:Y:S01]  /*17c0*/  UMOV UR17, 0x40000040 ;  /* 0x4000004000117882 */ /* 0x000fe20000000000 */
[----:B------:R-:W-:-:S03]  /*17d0*/  UMOV UR19, 0x40000040 ;  /* 0x4000004000137882 */ /* 0x000fc60000000000 */
[----:B------:R-:W-:Y:S02]  /*17e0*/  UMOV UR16, UR28 ;  /* 0x0000001c00107c82 */ /* 0x000fe40008000000 */
[----:B------:R-:W-:Y:S02]  /*17f0*/  UMOV UR18, UR20 ;  /* 0x0000001400127c82 */ /* 0x000fe40008000000 */
[----:B------:R-:W-:Y:S01]  /*1800*/  HGMMA.64x64x16.F32 R56, gdesc[UR16], RZ, !UPT, gsb0 ;  /* 0x00e00000103879f0 */ /* 0x000fe2000c0008ff */
[----:B------:R-:W-:Y:S02]  /*1810*/  UIADD3 UR16, UR28, 0x2, URZ ;  /* 0x000000021c107890 */ /* 0x000fe4000fffe03f */
[----:B------:R-:W-:Y:S01]  /*1820*/  UIADD3 UR18, UR20, 0x2, URZ ;  /* 0x0000000214127890 */ /* 0x000fe2000fffe03f */
[----:B------:R-:W-:Y:S01]  /*1830*/  UMOV UR17, 0x40000040 ;  /* 0x4000004000117882 */ /* 0x000fe20000000000 */
[----:B------:R-:W-:Y:S01]  /*1840*/  UMOV UR19, 0x40000040 ;  /* 0x4000004000137882 */ /* 0x000fe20000000000 */
[----:B------:R-:W-:-:S02]  /*1850*/  WARPGROUP.DEPBAR.LE gsb0, 0x0 ;  /* 0x00008000000079c5 */ /* 0x000fc40000010000 */
[----:B------:R-:W-:-:S06]  /*1860*/  WARPGROUP.ARRIVE ;  /* 0x00000000000079c5 */ /* 0x000fcc0000000000 */
[----:B------:R-:W-:Y:S01]  /*1870*/  HGMMA.64x64x16.F32 R56, gdesc[UR16], R56, gsb0 ;  /* 0x00e00000103879f0 */ /* 0x000fe20008000838 */
[----:B------:R-:W-:Y:S02]  /*1880*/  UIADD3 UR16, UR28, 0x4, URZ ;  /* 0x000000041c107890 */ /* 0x000fe4000fffe03f */
[----:B------:R-:W-:Y:S01]  /*1890*/  UIADD3 UR18, UR20, 0x4, URZ ;  /* 0x0000000414127890 */ /* 0x000fe2000fffe03f */
[----:B------:R-:W-:Y:S01]  /*18a0*/  UMOV UR17, 0x40000040 ;  /* 0x4000004000117882 */ /* 0x000fe20000000000 */
[----:B------:R-:W-:Y:S01]  /*18b0*/  UMOV UR19, 0x40000040 ;  /* 0x4000004000137882 */ /* 0x000fe20000000000 */
[----:B------:R-:W-:Y:S02]  /*18c0*/  WARPGROUP.DEPBAR.LE gsb0, 0x0 ;  /* 0x00008000000079c5 */ /* 0x000fe40000010000 */
        /* <DEDUP_REMOVED lines=34> */
[----:B------:R-:W-:-:S04]  /*1af0*/  UIADD3 UR20, UR22, 0x1, URZ ;  /* 0x0000000116147890 */ /* 0x000fc8000fffe03f */
[----:B------:R-:W-:-:S04]  /*1b00*/  UISETP.NE.AND UP0, UPT, UR20, 0x4, UPT ;  /* 0x000000041400788c */ /* 0x000fc8000bf05270 */
[----:B------:R-:W-:Y:S01]  /*1b10*/  USEL UR20, UR20, URZ, UP0 ;  /* 0x0000003f14147287 */ /* 0x000fe20008000000 */
[----:B------:R-:W-:Y:S02]  /*1b20*/  WARPGROUP.DEPBAR.LE gsb0, 0x0 ;  /* 0x00008000000079c5 */ /* 0x000fe40000010000 */
[----:B------:R-:W-:-:S06]  /*1b30*/  WARPGROUP.ARRIVE ;  /* 0x00000000000079c5 */ /* 0x000fcc0000000000 */
[----:B------:R-:W-:Y:S01]  /*1b40*/  HGMMA.64x64x16.F32 R56, gdesc[UR16], R56, gsb0 ;  /* 0x00e00000103879f0 */ /* 0x000fe20008000838 */
[----:B------:R-:W-:-:S04]  /*1b50*/  USEL UR16, URZ, 0x1, UP0 ;  /* 0x000000013f107887 */ /* 0x000fc80008000000 */
[----:B------:R-:W-:Y:S01]  /*1b60*/  ULOP3.LUT UR21, UR21, UR16, URZ, 0x3c, !UPT ;  /* 0x0000001015157292 */ /* 0x000fe2000f8e3c3f */
[----:B------:R-:W-:Y:S02]  /*1b70*/  WARPGROUP.DEPBAR.LE gsb0, 0x0 ;  /* 0x00008000000079c5 */ /* 0x000fe40000010000 */
[----:B------:R-:W-:Y:S09]  /*1b80*/  @!P0 BRA `(.L_x_23) ;  /* 0x0000000000048947 */ /* 0x000ff20003800000 */
[----:B------:R-:W-:Y:S01]  /*1b90*/  BPT.TRAP 0x1 ;  /* 0x000000040000795c */ /* 0x000fe20000300000 */
.L_x_23:
[----:B------:R-:W-:Y:S01]  /*1ba0*/  ULEA UR16, UR20, UR36, 0x3 ;  /* 0x0000002414107291 */ /* 0x000fe2000f8e183f */
[----:B-1----:R-:W-:-:S05]  /*1bb0*/  IMAD.U32 R4, RZ, RZ, UR21 ;  /* 0x00000015ff047e24 */ /* 0x002fca000f8e00ff */
[----:B------:R-:W-:-:S04]  /*1bc0*/  SHF.L.U32 R4, R4, 0x1f, RZ ;  /* 0x0000001f04047819 */ /* 0x000fc800000006ff */
[----:B------:R-:W1:Y:S02]  /*1bd0*/  SYNCS.PHASECHK.TRANS64.TRYWAIT P1, [UR16+0x34400], R4 ;  /* 0x03440004ff0075a7 */ /* 0x000e640008020150 */
[----:B-1----:R-:W-:Y:S05]  /*1be0*/  @!P1 BRA `(.L_x_24) ;  /* 0x0000009400cc9947 */ /* 0x002fea0003800000 */
.L_x_149:
[----:B------:R-:W-:Y:S01]  /*1bf0*/  ULEA UR30, UR20, UR29, 0xa ;  /* 0x0000001d141e7291 */ /* 0x000fe2000f8e503f */
[----:B------:R-:W-:Y:S01]  /*1c00*/  WARPGROUP.ARRIVE ;  /* 0x00000000000079c5 */ /* 0x000fe20000000000 */
[----:B------:R-:W-:Y:S01]  /*1c10*/  UIADD3 UR16, UR28, 0x400, URZ ;  /* 0x000004001c107890 */ /* 0x000fe2000fffe03f */
[----:B-1----:R-:W1:Y:S01]  /*1c20*/  MUFU.RCP64H R5, 2.3591403961181640625 ;  /* 0x4002df8500057908 */ /* 0x002e620000001800 */
[----:B------:R-:W-:Y:S01]  /*1c30*/  UMOV UR19, 0x40000040 ;  /* 0x4000004000137882 */ /* 0x000fe20000000000 */
[----:B------:R-:W-:Y:S01]  /*1c40*/  UMOV UR17, 0x40000040 ;  /* 0x4000004000117882 */ /* 0x000fe20000000000 */
[----:B------:R-:W-:Y:S01]  /*1c50*/  IMAD.MOV.U32 R6, RZ, RZ, 0x458a2bb4 ;  /* 0x458a2bb4ff067424 */ /* 0x000fe200078e00ff */
[----:B------:R-:W-:Y:S01]  /*1c60*/  UMOV UR18, UR30 ;  /* 0x0000001e00127c82 */ /* 0x000fe20008000000 */
[----:B------:R-:W-:Y:S01]  /*1c70*/  IMAD.MOV.U32 R7, RZ, RZ, 0x4002df85 ;  /* 0x4002df85ff077424 */ /* 0x000fe200078e00ff */
[----:B------:R-:W-:Y:S01]  /*1c80*/  UMOV UR32, 0x2c515da4 ;  /* 0x2c515da400207882 */ /* 0x000fe20000000000 */
[----:B------:R-:W-:Y:S01]  /*1c90*/  IMAD.MOV.U32 R4, RZ, RZ, RZ ;  /* 0x000000ffff047224 */ /* 0x000fe200078e00ff */
[----:B------:R-:W-:Y:S01]  /*1ca0*/  HGMMA.64x64x16.F32 R24, gdesc[UR16], RZ, !UPT, gsb0 ;  /* 0x00e00000101879f0 */ /* 0x000fe2000c0008ff */
[----:B------:R-:W-:Y:S01]  /*1cb0*/  UIADD3 UR16, UR28, 0x402, URZ ;  /* 0x000004021c107890 */ /* 0x000fe2000fffe03f */
[----:B------:R-:W-:Y:S01]  /*1cc0*/  IMAD.MOV.U32 R8, RZ, RZ, -0x748574fc ;  /* 0x8b7a8b04ff087424 */ /* 0x000fe200078e00ff */
[----:B------:R-:W-:Y:S01]  /*1cd0*/  UIADD3 UR18, UR30, 0x2, URZ ;  /* 0x000000021e127890 */ /* 0x000fe2000fffe03f */
[----:B------:R-:W-:Y:S01]  /*1ce0*/  IMAD.MOV.U32 R9, RZ, RZ, 0x3ed0ee25 ;  /* 0x3ed0ee25ff097424 */ /* 0x000fe200078e00ff */
[----:B------:R-:W-:Y:S01]  /*1cf0*/  UMOV UR17, 0x40000040 ;  /* 0x4000004000117882 */ /* 0x000fe20000000000 */
[----:B------:R-:W-:Y:S01]  /*1d00*/  UMOV UR19, 0x40000040 ;  /* 0x4000004000137882 */ /* 0x000fe20000000000 */
[----:B------:R-:W-:Y:S01]  /*1d10*/  UMOV UR33, 0x3fd6fc2a ;  /* 0x3fd6fc2a00217882 */ /* 0x000fe20000000000 */
[----:B------:R-:W-:Y:S01]  /*1d20*/  UMOV UR34, 0x9999a3c4 ;  /* 0x9999a3c400227882 */ /* 0x000fe20000000000 */
[----:B-1----:R-:W-:Y:S01]  /*1d30*/  DFMA R6, R4, -R6, 1 ;  /* 0x3ff000000406742b */ /* 0x002fe20000000806 */
[----:B------:R-:W-:Y:S01]  /*1d40*/  UMOV UR35, 0x3f899999 ;  /* 0x3f89999900237882 */ /* 0x000fe20000000000 */
[----:B------:R-:W-:Y:S01]  /*1d50*/  IMAD.MOV.U32 R16, RZ, RZ, -0x105c611 ;  /* 0xfefa39efff107424 */ /* 0x000fe200078e00ff */
[----:B------:R-:W-:Y:S01]  /*1d60*/  STL.128 [R1+0x30], RZ ;  /* 0x000030ff01007387 */ /* 0x000fe20000100c00 */
[----:B------:R-:W-:Y:S01]  /*1d70*/  IMAD.MOV.U32 R17, RZ, RZ, 0x3fe62e42 ;  /* 0x3fe62e42ff117424 */ /* 0x000fe200078e00ff */
[----:B------:R-:W-:-:S02]  /*1d80*/  UIADD3 UR29, UR36, 0x344a0, URZ ;  /* 0x000344a0241d7890 */ /* 0x000fc4000fffe03f */
[----:B------:R-:W-:Y:S01]  /*1d90*/  STL.128 [R1], RZ ;  /* 0x000000ff01007387 */ /* 0x000fe20000100c00 */
[----:B------:R-:W-:-:S03]  /*1da0*/  DFMA R6, R6, R6, R6 ;  /* 0x000000060606722b */ /* 0x000fc60000000006 */
[----:B------:R-:W-:Y:S04]  /*1db0*/  STL.128 [R1+0x10], RZ ;  /* 0x000010ff01007387 */ /* 0x000fe80000100c00 */
[----:B------:R-:W-:Y:S01]  /*1dc0*/  STL.128 [R1+0x20], RZ ;  /* 0x000020ff01007387 */ /* 0x000fe20000100c00 */
[----:B------:R-:W-:-:S03]  /*1dd0*/  DFMA R10, R4, R6, R4 ;  /* 0x00000006040a722b */ /* 0x000fc60000000004 */
[----:B------:R-:W-:Y:S04]  /*1de0*/  STL.128 [R1+0x50], RZ ;  /* 0x000050ff01007387 */ /* 0x000fe80000100c00 */
[----:B------:R-:W-:Y:S01]  /*1df0*/  STL.128 [R1+0x40], RZ ;  /* 0x000040ff01007387 */ /* 0x000fe20000100c00 */
[----:B------:R-:W-:-:S03]  /*1e00*/  DMUL R4, R10, UR32 ;  /* 0x000000200a047c28 */ /* 0x000fc60008000000 */
[----:B------:R-:W-:Y:S04]  /*1e10*/  STL.128 [R1+0x60], RZ ;  /* 0x000060ff01007387 */ /* 0x000fe80000100c00 */
[----:B------:R-:W-:Y:S01]  /*1e20*/  STL.128 [R1+0x70], RZ ;  /* 0x000070ff01007387 */ /* 0x000fe20000100c00 */
[----:B------:R-:W-:-:S08]  /*1e30*/  DFMA R4, R10, UR32, R4 ;  /* 0x000000200a047c2b */ /* 0x000fd00008000004 */
[C---:B------:R-:W-:Y:S02]  /*1e40*/  DMUL R6, R4.reuse, R4 ;  /* 0x0000000404067228 */ /* 0x040fe40000000000 */
[----:B------:R-:W-:-:S08]  /*1e50*/  DADD R12, -R4, UR32 ;  /* 0x00000020040c7e29 */ /* 0x000fd00008000100 */
[----:B------:R-:W-:-:S08]  /*1e60*/  DADD R14, R12, R12 ;  /* 0x000000000c0e7229 */ /* 0x000fd0000000000c */
[----:B------:R-:W-:-:S08]  /*1e70*/  DFMA R14, -R4, UR32, R14 ;  /* 0x00000020040e7c2b */ /* 0x000fd0000800010e */
[----:B------:R-:W-:Y:S01]  /*1e80*/  DMUL R14, R10, R14 ;  /* 0x0000000e0a0e7228 */ /* 0x000fe20000000000 */
        /* <DEDUP_REMOVED lines=24> */
[----:B------:R-:W-:Y:S01]  /*2010*/  UMOV UR16, 0x3ae80f1e ;  /* 0x3ae80f1e00107882 */ /* 0x000fe20000000000 */
[----:B------:R-:W-:Y:S01]  /*2020*/  UMOV UR17, 0x3eb1380b ;  /* 0x3eb1380b00117882 */ /* 0x000fe20000000000 */
[----:B------:R-:W-:Y:S01]  /*2030*/  UIADD3 UR18, UR30, 0x202, URZ ;  /* 0x000002021e127890 */ /* 0x000fe2000fffe03f */
[----:B------:R-:W-:Y:S01]  /*2040*/  DFMA R8, R6, UR16, R8 ;  /* 0x0000001006087c2b */ /* 0x000fe20008000008 */
[----:B------:R-:W-:Y:S01]  /*2050*/  UMOV UR16, 0x9f02676f ;  /* 0x9f02676f00107882 */ /* 0x000fe20000000000 */
[----:B------:R-:W-:Y:S01]  /*2060*/  UMOV UR17, 0x3ef3b266 ;  /* 0x3ef3b26600117882 */ /* 0x000fe20000000000 */
[----:B------:R-:W-:-:S05]  /*2070*/  UMOV UR19, 0x40000040 ;  /* 0x4000004000137882 */ /* 0x000fca0000000000 */
[----:B------:R-:W-:Y:S01]  /*2080*/  DFMA R8, R6, R8, UR16 ;  /* 0x0000001006087e2b */ /* 0x000fe20008000008 */
[----:B------:R-:W-:Y:S01]  /*2090*/  UMOV UR16, 0xa9ab0956 ;  /* 0xa9ab095600107882 */ /* 0x000fe20000000000 */
[----:B------:R-:W-:-:S06]  /*20a0*/  UMOV UR17, 0x3f1745cb ;  /* 0x3f1745cb00117882 */ /* 0x000fcc0000000000 */
[----:B------:R-:W-:Y:S01]  /*20b0*/  DFMA R8, R6, R8, UR16 ;  /* 0x0000001006087e2b */ /* 0x000fe20008000008 */
[----:B------:R-:W-:Y:S01]  /*20c0*/  UMOV UR16, 0x2d1b5154 ;  /* 0x2d1b515400107882 */ /* 0x000fe20000000000 */
[----:B------:R-:W-:-:S06]  /*20d0*/  UMOV UR17, 0x3f3c71c7 ;  /* 0x3f3c71c700117882 */ /* 0x000fcc0000000000 */
[----:B------:R-:W-:Y:S01]  /*20e0*/  DFMA R8, R6, R8, UR16 ;  /* 0x0000001006087e2b */ /* 0x000fe20008000008 */
[----:B------:R-:W-:Y:S01]  /*20f0*/  UMOV UR16, 0x923be72d ;  /* 0x923be72d00107882 */ /* 0x000fe20000000000 */
[----:B------:R-:W-:-:S06]  /*2100*/  UMOV UR17, 0x3f624924 ;  /* 0x3f62492400117882 */ /* 0x000fcc0000000000 */
[----:B------:R-:W-:Y:S01]  /*2110*/  DFMA R8, R6, R8, UR16 ;  /* 0x0000001006087e2b */ /* 0x000fe20008000008 */
[----:B------:R-:W-:Y:S01]  /*2120*/  UIADD3 UR16, UR28, 0x602, URZ ;  /* 0x000006021c107890 */ /* 0x000fe2000fffe03f */
[----:B------:R-:W-:-:S06]  /*2130*/  UMOV UR17, 0x40000040 ;  /* 0x4000004000117882 */ /* 0x000fcc0000000000 */
[----:B------:R-:W-:Y:S01]  /*2140*/  DFMA R12, R6, R8, UR34 ;  /* 0x00000022060c7e2b */ /* 0x000fe20008000008 */
[----:B------:R-:W-:Y:S01]  /*2150*/  UMOV UR34, 0x55555554 ;  /* 0x5555555400227882 */ /* 0x000fe20000000000 */
[----:B------:R-:W-:Y:S01]  /*2160*/  UMOV UR35, 0x3fb55555 ;  /* 0x3fb5555500237882 */ /* 0x000fe20000000000 */
[----:B------:R-:W-:-:S05]  /*2170*/  DFMA R8, R16, 1, R4 ;  /* 0x3ff000001008782b */ /* 0x000fca0000000004 */
[----:B------:R-:W-:-:S03]  /*2180*/  DFMA R12, R6, R12, UR34 ;  /* 0x00000022060c7e2b */ /* 0x000fc6000800000c */
[----:B------:R-:W-:-:S05]  /*2190*/  DFMA R10, R16, -1, R8 ;  /* 0xbff00000100a782b */ /* 0x000fca0000000008 */
[----:B------:R-:W-:Y:S01]  /*21a0*/  DMUL R12, R6, R12 ;  /* 0x0000000c060c7228 */ /* 0x000fe20000000000 */
[----:B------:R-:W-:Y:S02]  /*21b0*/  IMAD.U32 R6, RZ, RZ, UR22 ;  /* 0x00000016ff067e24 */ /* 0x000fe4000f8e00ff */
[----:B------:R-:W-:Y:S02]  /*21c0*/  DADD R10, -R4, R10 ;  /* 0x00000000040a7229 */ /* 0x000fe4000000010a */
[----:B------:R-:W-:-:S03]  /*21d0*/  IMAD R6, R6, 0x40, R237 ;  /* 0x0000004006067824 */ /* 0x000fc600078e02ed */
[----:B------:R-:W-:Y:S01]  /*21e0*/  DFMA R12, R4, R12, R14 ;  /* 0x0000000c040c722b */ /* 0x000fe2000000000e */
[----:B------:R-:W-:Y:S01]  /*21f0*/  IMAD.MOV.U32 R4, RZ, RZ, 0x3b39803f ;  /* 0x3b39803fff047424 */ /* 0x000fe200078e00ff */
[----:B------:R-:W-:Y:S01]  /*2200*/  LEA R7, R6, UR36, 0x2 ;  /* 0x0000002406077c11 */ /* 0x000fe2000f8e10ff */
[----:B------:R-:W-:Y:S01]  /*2210*/  IMAD.MOV.U32 R5, RZ, RZ, 0x3c7abc9e ;  /* 0x3c7abc9eff057424 */ /* 0x000fe200078e00ff */
[----:B------:R-:W-:Y:S02]  /*2220*/  WARPGROUP.DEPBAR.LE gsb0, 0x0 ;  /* 0x00008000000079c5 */ /* 0x000fe40000010000 */
[----:B------:R-:W-:Y:S02]  /*2230*/  WARPGROUP.ARRIVE ;  /* 0x00000000000079c5 */ /* 0x000fe40000000000 */
[----:B------:R-:W-:-:S04]  /*2240*/  DADD R10, R12, -R10 ;  /* 0x000000000c0a7229 */ /* 0x000fc8000000080a */
[----:B------:R-:W-:Y:S01]  /*2250*/  HGMMA.64x64x16.F32 R24, gdesc[UR16], R24, gsb0 ;  /* 0x00e00000101879f0 */ /* 0x000fe20008000818 */
[----:B------:R-:W-:Y:S01]  /*2260*/  UMOV UR16, 0xffda0d24 ;  /* 0xffda0d2400107882 */ /* 0x000fe20000000000 */
[----:B------:R-:W-:Y:S02]  /*2270*/  UMOV UR17, 0x3c7777d0 ;  /* 0x3c7777d000117882 */ /* 0x000fe40000000000 */
[----:B------:R-:W-:Y:S01]  /*2280*/  DFMA R10, R4, 1, R10 ;  /* 0x3ff00000040a782b */ /* 0x000fe2000000000a */
[----:B------:R-:W-:Y:S01]  /*2290*/  UIADD3 UR18, UR30, 0x204, URZ ;  /* 0x000002041e127890 */ /* 0x000fe2000fffe03f */
[----:B------:R-:W-:-:S06]  /*22a0*/  UMOV UR19, 0x40000040 ;  /* 0x4000004000137882 */ /* 0x000fcc0000000000 */
[----:B------:R-:W-:-:S08]  /*22b0*/  DADD R10, R8, R10 ;  /* 0x00000000080a7229 */ /* 0x000fd0000000000a */
[----:B------:R-:W-:Y:S01]  /*22c0*/  DMUL R4, R10, UR16 ;  /* 0x000000100a047c28 */ /* 0x000fe20008000000 */
[----:B------:R-:W-:Y:S01]  /*22d0*/  UMOV UR16, 0x652b82fe ;  /* 0x652b82fe00107882 */ /* 0x000fe20000000000 */
[----:B------:R-:W-:-:S06]  /*22e0*/  UMOV UR17, 0x3ff71547 ;  /* 0x3ff7154700117882 */ /* 0x000fcc0000000000 */
[----:B------:R-:W-:Y:S01]  /*22f0*/  DFMA R4, R10, UR16, R4 ;  /* 0x000000100a047c2b */ /* 0x000fe20008000004 */
[----:B------:R-:W-:Y:S01]  /*2300*/  UIADD3 UR16, UR28, 0x604, URZ ;  /* 0x000006041c107890 */ /* 0x000fe2000fffe03f */
[----:B------:R-:W-:-:S04]  /*2310*/  UMOV UR17, 0x40000040 ;  /* 0x4000004000117882 */ /* 0x000fc80000000000 */
[----:B------:R-:W1:Y:S01]  /*2320*/  F2F.F32.F64 R220, R4 ;  /* 0x0000000400dc7310 */ /* 0x000e620000301000 */
[----:B------:R-:W-:Y:S02]  /*2330*/  WARPGROUP.DEPBAR.LE gsb0, 0x0 ;  /* 0x00008000000079c5 */ /* 0x000fe40000010000 */
[----:B------:R-:W1:Y:S04]  /*2340*/  LDS.64 R16, [R7+0x34000] ;  /* 0x0340000007107984 */ /* 0x000e680000000a00 */
[----:B------:R-:W2:Y:S04]  /*2350*/  LDS.64 R8, [R7+0x34020] ;  /* 0x0340200007087984 */ /* 0x000ea80000000a00 */
[----:B------:R-:W3:Y:S04]  /*2360*/  LDS.64 R12, [R7+0x34040] ;  /* 0x03404000070c7984 */ /* 0x000ee80000000a00 */
[----:B------:R-:W4:Y:S04]  /*2370*/  LDS.64 R14, [R7+0x34060] ;  /* 0x03406000070e7984 */ /* 0x000f280000000a00 */
[----:B------:R-:W-:Y:S04]  /*2380*/  LDS.64 R22, [R7+0x34080] ;  /* 0x0340800007167984 */ /* 0x000fe80000000a00 */
[----:B------:R-:W5:Y:S01]  /*2390*/  LDS.64 R20, [R7+0x340a0] ;  /* 0x0340a00007147984 */ /* 0x000f620000000a00 */
[----:B------:R-:W-:-:S06]  /*23a0*/  WARPGROUP.ARRIVE ;  /* 0x00000000000079c5 */ /* 0x000fcc0000000000 */
[----:B------:R-:W-:Y:S01]  /*23b0*/  HGMMA.64x64x16.F32 R24, gdesc[UR16], R24, gsb0 ;  /* 0x00e00000101879f0 */ /* 0x000fe20008000818 */
[----:B------:R-:W-:Y:S02]  /*23c0*/  UIADD3 UR16, UR28, 0x606, URZ ;  /* 0x000006061c107890 */ /* 0x000fe4000fffe03f */
[----:B------:R-:W-:Y:S02]  /*23d0*/  ULEA UR17, UR37, UR39, 0x1 ;  /* 0x0000002725117291 */ /* 0x000fe4000f8e083f */
[----:B------:R-:W-:Y:S02]  /*23e0*/  UIADD3 UR18, UR30, 0x206, URZ ;  /* 0x000002061e127890 */ /* 0x000fe4000fffe03f */
[----:B------:R-:W-:Y:S01]  /*23f0*/  ULEA UR28, UR17, UR29, 0x3 ;  /* 0x0000001d111c7291 */ /* 0x000fe2000f8e183f */
[----:B------:R-:W-:Y:S02]  /*2400*/  UMOV UR19, 0x40000040 ;  /* 0x4000004000137882 */ /* 0x000fe40000000000 */
[----:B------:R-:W-:Y:S01]  /*2410*/  UMOV UR17, 0x40000040 ;  /* 0x4000004000117882 */ /* 0x000fe20000000000 */
[C---:B-1----:R-:W-:Y:S01]  /*2420*/  FMUL R16, R220.reuse, R16 ;  /* 0x00000010dc107220 */ /* 0x042fe20000400000 */
[C---:B------:R-:W-:Y:S01]  /*2430*/  FMUL R17, R220.reuse, R17 ;  /* 0x00000011dc117220 */ /* 0x040fe20000400000 */
[C---:B--2---:R-:W-:Y:S01]  /*2440*/  FMUL R4, R220.reuse, R8 ;  /* 0x00000008dc047220 */ /* 0x044fe20000400000 */
[----:B------:R-:W-:Y:S01]  /*2450*/  FMUL R5, R220, R9 ;  /* 0x00000009dc057220 */ /* 0x000fe20000400000 */
[----:B------:R-:W-:-:S02]  /*2460*/  IMAD.MOV.U32 R18, RZ, RZ, R16 ;  /* 0x000000ffff127224 */ /* 0x000fc400078e0010 */
[C---:B---3--:R-:W-:Y:S01]  /*2470*/  FMUL R8, R220.reuse, R12 ;  /* 0x0000000cdc087220 */ /* 0x048fe20000400000 */
[C---:B------:R-:W-:Y:S01]  /*2480*/  FMUL R9, R220.reuse, R13 ;  /* 0x0000000ddc097220 */ /* 0x040fe20000400000 */
[----:B------:R-:W-:Y:S02]  /*2490*/  IMAD.MOV.U32 R19, RZ, RZ, R17 ;  /* 0x000000ffff137224 */ /* 0x000fe400078e0011 */
[C---:B----4-:R-:W-:Y:S01]  /*24a0*/  FMUL R12, R220.reuse, R14 ;  /* 0x0000000edc0c7220 */ /* 0x050fe20000400000 */
[----:B------:R-:W-:Y:S01]  /*24b0*/  FMUL R13, R220, R15 ;  /* 0x0000000fdc0d7220 */ /* 0x000fe20000400000 */
[----:B------:R-:W-:Y:S01]  /*24c0*/  IMAD.MOV.U32 R6, RZ, RZ, R4 ;  /* 0x000000ffff067224 */ /* 0x000fe200078e0004 */
[----:B------:R1:W-:Y:S01]  /*24d0*/  STL.128 [R1], R16 ;  /* 0x0000001001007387 */ /* 0x0003e20000100c00 */
[----:B------:R-:W-:Y:S02]  /*24e0*/  IMAD.MOV.U32 R14, RZ, RZ, R12 ;  /* 0x000000ffff0e7224 */ /* 0x000fe400078e000c */
[----:B------:R-:W-:-:S02]  /*24f0*/  IMAD.MOV.U32 R15, RZ, RZ, R13 ;  /* 0x000000ffff0f7224 */ /* 0x000fc400078e000d */
[C---:B-----5:R-:W-:Y:S01]  /*2500*/  FMUL R20, R220.reuse, R20 ;  /* 0x00000014dc147220 */ /* 0x060fe20000400000 */
[----:B------:R-:W-:Y:S01]  /*2510*/  FMUL R21, R220, R21 ;  /* 0x00000015dc157220 */ /* 0x000fe20000400000 */
[----:B------:R-:W-:Y:S01]  /*2520*/  IMAD.MOV.U32 R10, RZ, RZ, R8 ;  /* 0x000000ffff0a7224 */ /* 0x000fe200078e0008 */
[----:B------:R2:W-:Y:S01]  /*2530*/  STL.128 [R1+0x30], R12 ;  /* 0x0000300c01007387 */ /* 0x0005e20000100c00 */
[----:B------:R-:W-:-:S05]  /*2540*/  IMAD.MOV.U32 R11, RZ, RZ, R9 ;  /* 0x000000ffff0b7224 */ /* 0x000fca00078e0009 */
[----:B------:R-:W-:Y:S01]  /*2550*/  STL.128 [R1+0x20], R8 ;  /* 0x0000200801007387 */ /* 0x000fe20000100c00 */
[C---:B-1----:R-:W-:Y:S01]  /*2560*/  FMUL R16, R220.reuse, R22 ;  /* 0x00000016dc107220 */ /* 0x042fe20000400000 */
[----:B------:R-:W-:Y:S01]  /*2570*/  FMUL R17, R220, R23 ;  /* 0x00000017dc117220 */ /* 0x000fe20000400000 */
[----:B------:R-:W-:Y:S02]  /*2580*/  IMAD.MOV.U32 R22, RZ, RZ, R20 ;  /* 0x000000ffff167224 */ /* 0x000fe400078e0014 */
[----:B------:R-:W-:Y:S02]  /*2590*/  IMAD.MOV.U32 R23, RZ, RZ, R21 ;  /* 0x000000ffff177224 */ /* 0x000fe400078e0015 */
[----:B------:R-:W-:Y:S02]  /*25a0*/  IMAD.MOV.U32 R18, RZ, RZ, R16 ;  /* 0x000000ffff127224 */ /* 0x000fe400078e0010 */
[----:B--2---:R-:W-:Y:S01]  /*25b0*/  IMAD.U32 R12, RZ, RZ, UR20 ;  /* 0x00000014ff0c7e24 */ /* 0x004fe2000f8e00ff */
[----:B------:R-:W-:Y:S01]  /*25c0*/  STL.128 [R1+0x50], R20 ;  /* 0x0000501401007387 */ /* 0x000fe20000100c00 */
[----:B------:R-:W-:-:S02]  /*25d0*/  IMAD.U32 R13, RZ, RZ, UR14 ;  /* 0x0000000eff0d7e24 */ /* 0x000fc4000f8e00ff */
[----:B------:R-:W-:Y:S02]  /*25e0*/  IMAD R12, R12, 0x40, R237 ;  /* 0x000000400c0c7824 */ /* 0x000fe400078e02ed */
[----:B------:R-:W-:Y:S01]  /*25f0*/  IMAD.MOV.U32 R19, RZ, RZ, R17 ;  /* 0x000000ffff137224 */ /* 0x000fe200078e0011 */
[----:B------:R-:W-:Y:S02]  /*2600*/  SHF.L.U32 R13, R13, 0x1f, RZ ;  /* 0x0000001f0d0d7819 */ /* 0x000fe400000006ff */
[----:B------:R-:W-:Y:S02]  /*2610*/  LEA R12, R12, UR36, 0x2 ;  /* 0x000000240c0c7c11 */ /* 0x000fe4000f8e10ff */
[----:B------:R-:W-:Y:S01]  /*2620*/  STL.128 [R1+0x40], R16 ;  /* 0x0000401001007387 */ /* 0x000fe20000100c00 */
[----:B------:R-:W-:-:S03]  /*2630*/  WARPGROUP.DEPBAR.LE gsb0, 0x0 ;  /* 0x00008000000079c5 */ /* 0x000fc60000010000 */
[----:B------:R-:W1:Y:S04]  /*2640*/  LDS.64 R218, [R7+0x340c0] ;  /* 0x0340c00007da7984 */ /* 0x000e680000000a00 */
[----:B------:R2:W3:Y:S04]  /*2650*/  LDS.64 R216, [R7+0x340e0] ;  /* 0x0340e00007d87984 */ /* 0x0004e80000000a00 */
[----:B------:R-:W4:Y:S01]  /*2660*/  LDS.64 R226, [R12+0x34000] ;  /* 0x034000000ce27984 */ /* 0x000f220000000a00 */
[----:B--2---:R-:W-:-:S03]  /*2670*/  IMAD.MOV.U32 R7, RZ, RZ, R5 ;  /* 0x000000ffff077224 */ /* 0x004fc600078e0005 */
[----:B------:R-:W2:Y:S04]  /*2680*/  LDS.64 R224, [R12+0x34020] ;  /* 0x034020000ce07984 */ /* 0x000ea80000000a00 */
[----:B------:R3:W-:Y:S04]  /*2690*/  STL.128 [R1+0x10], R4 ;  /* 0x0000100401007387 */ /* 0x0007e80000100c00 */
[----:B------:R1:W2:Y:S04]  /*26a0*/  LDS.64 R222, [R12+0x34040] ;  /* 0x034040000cde7984 */ /* 0x0002a80000000a00 */
[----:B------:R1:W2:Y:S04]  /*26b0*/  LDS.64 R20, [R12+0x340c0] ;  /* 0x0340c0000c147984 */ /* 0x0002a80000000a00 */
[----:B------:R1:W2:Y:S02]  /*26c0*/  LDS.64 R22, [R12+0x340e0] ;  /* 0x0340e0000c167984 */ /* 0x0002a40000000a00 */
[C---:B-1----:R-:W-:Y:S01]  /*26d0*/  FMUL R8, R220.reuse, R218 ;  /* 0x000000dadc087220 */ /* 0x042fe20000400000 */
[----:B------:R-:W-:-:S02]  /*26e0*/  FMUL R9, R220, R219 ;  /* 0x000000dbdc097220 */ /* 0x000fc40000400000 */
[----:B------:R1:W1:Y:S01]  /*26f0*/  LDS.64 R218, [R12+0x34080] ;  /* 0x034080000cda7984 */ /* 0x0002620000000a00 */
[C---:B---3--:R-:W-:Y:S01]  /*2700*/  FMUL R4, R220.reuse, R216 ;  /* 0x000000d8dc047220 */ /* 0x048fe20000400000 */
[----:B------:R-:W-:Y:S01]  /*2710*/  FMUL R5, R220, R217 ;  /* 0x000000d9dc057220 */ /* 0x000fe20000400000 */
[----:B------:R-:W-:Y:S01]  /*2720*/  IMAD.MOV.U32 R10, RZ, RZ, R8 ;  /* 0x000000ffff0a7224 */ /* 0x000fe200078e0008 */
[----:B------:R3:W1:Y:S01]  /*2730*/  LDS.64 R220, [R12+0x34060] ;  /* 0x034060000cdc7984 */ /* 0x0006620000000a00 */
[----:B------:R-:W-:Y:S02]  /*2740*/  IMAD.MOV.U32 R11, RZ, RZ, R9 ;  /* 0x000000ffff0b7224 */ /* 0x000fe400078e0009 */
[----:B------:R-:W-:Y:S01]  /*2750*/  IMAD.MOV.U32 R6, RZ, RZ, R4 ;  /* 0x000000ffff067224 */ /* 0x000fe200078e0004 */
[----:B------:R3:W1:Y:S01]  /*2760*/  LDS.64 R216, [R12+0x340a0] ;  /* 0x0340a0000cd87984 */ /* 0x0006620000000a00 */
[----:B------:R-:W-:Y:S01]  /*2770*/  WARPGROUP.ARRIVE ;  /* 0x00000000000079c5 */ /* 0x000fe20000000000 */
[----:B------:R-:W-:-:S02]  /*2780*/  IMAD.MOV.U32 R7, RZ, RZ, R5 ;  /* 0x000000ffff077224 */ /* 0x000fc400078e0005 */
[----:B------:R3:W-:Y:S03]  /*2790*/  STL.128 [R1+0x60], R8 ;  /* 0x0000600801007387 */ /* 0x0007e60000100c00 */
[----:B------:R-:W-:Y:S01]  /*27a0*/  HGMMA.64x64x16.F32 R24, gdesc[UR16], R24, gsb0 ;  /* 0x00e00000101879f0 */ /* 0x000fe20008000818 */
[----:B------:R3:W-:Y:S02]  /*27b0*/  STL.128 [R1+0x70], R4 ;  /* 0x0000700401007387 */ /* 0x0007e40000100c00 */
[----:B------:R-:W-:Y:S02]  /*27c0*/  WARPGROUP.DEPBAR.LE gsb0, 0x0 ;  /* 0x00008000000079c5 */ /* 0x000fe40000010000 */
[----:B------:R-:W5:Y:S02]  /*27d0*/  SYNCS.PHASECHK.TRANS64.TRYWAIT P1, [UR28], R13 ;  /* 0x0000000dff0075a7 */ /* 0x000f64000802015c */
[----:B-12345:R-:W-:Y:S05]  /*27e0*/  @!P1 BRA `(.L_x_25) ;  /* 0x0000008800e49947 */ /* 0x03efea0003800000 */
.L_x_150:
[----:B------:R-:W2:Y:S04]  /*27f0*/  LDL.128 R8, [R1+0x10] ;  /* 0x0000100001087983 */ /* 0x000ea80000100c00 */
[----:B-1----:R-:W3:Y:S04]  /*2800*/  LDL.128 R12, [R1] ;  /* 0x00000000010c7983 */ /* 0x002ee80000100c00 */
[----:B------:R-:W4:Y:S04]  /*2810*/  LDL.128 R16, [R1+0x20] ;  /* 0x0000200001107983 */ /* 0x000f280000100c00 */
[----:B------:R-:W5:Y:S01]  /*2820*/  LDL.128 R4, [R1+0x30] ;  /* 0x0000300001047983 */ /* 0x000f620000100c00 */
[----:B------:R-:W-:Y:S01]  /*2830*/  VIADD R229, R0, 0x1 ;  /* 0x0000000100e57836 */ /* 0x000fe20000000000 */
[----:B------:R-:W-:Y:S01]  /*2840*/  ULDC UR30, c[0x0][0xa04] ;  /* 0x00028100001e7ab9 */ /* 0x000fe20000000800 */
[----:B------:R-:W-:-:S02]  /*2850*/  VIADD R234, R2, 0x8 ;  /* 0x0000000802ea7836 */ /* 0x000fc40000000000 */
[C---:B------:R-:W-:Y:S01]  /*2860*/  VIADD R231, R0.reuse, 0x10 ;  /* 0x0000001000e77836 */ /* 0x040fe20000000000 */
[C---:B------:R-:W-:Y:S02]  /*2870*/  ISETP.GE.AND P2, PT, R229.reuse, R2, PT ;  /* 0x00000002e500720c */ /* 0x040fe40003f46270 */
[----:B------:R-:W-:Y:S01]  /*2880*/  ISETP.GE.AND P3, PT, R229, R234, PT ;  /* 0x000000eae500720c */ /* 0x000fe20003f66270 */
[----:B------:R-:W-:-:S05]  /*2890*/  VIADD R229, R0, 0x8 ;  /* 0x0000000800e57836 */ /* 0x000fca0000000000 */
[C---:B------:R-:W-:Y:S02]  /*28a0*/  ISETP.GE.AND P5, PT, R229.reuse, R2, PT ;  /* 0x00000002e500720c */ /* 0x040fe40003fa6270 */
[----:B------:R-:W-:Y:S01]  /*28b0*/  ISETP.GE.AND P4, PT, R229, R234, PT ;  /* 0x000000eae500720c */ /* 0x000fe20003f86270 */
[----:B------:R-:W-:Y:S01]  /*28c0*/  VIADD R229, R0, 0x9 ;  /* 0x0000000900e57836 */ /* 0x000fe20000000000 */
[----:B------:R-:W-:Y:S02]  /*28d0*/  FSEL R233, R60, -INF , P5 ;  /* 0xff8000003ce97808 */ /* 0x000fe40002800000 */
[----:B------:R-:W-:Y:S02]  /*28e0*/  FSEL R57, R57, -INF , P2 ;  /* 0xff80000039397808 */ /* 0x000fe40001000000 */
[----:B------:R-:W-:Y:S02]  /*28f0*/  ISETP.GE.AND P6, PT, R229, R2, PT ;  /* 0x00000002e500720c */ /* 0x000fe40003fc6270 */
[----:B------:R-:W-:-:S02]  /*2900*/  FSEL R230, R59, -INF , P3 ;  /* 0xff8000003be67808 */ /* 0x000fc40001800000 */
[----:B------:R-:W-:Y:S02]  /*2910*/  FSEL R232, R61, -INF , P6 ;  /* 0xff8000003de87808 */ /* 0x000fe40003000000 */
[----:B------:R-:W-:Y:S02]  /*2920*/  ISETP.GE.AND P1, PT, R229, R234, PT ;  /* 0x000000eae500720c */ /* 0x000fe40003f26270 */
[----:B------:R-:W-:Y:S02]  /*2930*/  FSEL R229, R62, -INF , P4 ;  /* 0xff8000003ee57808 */ /* 0x000fe40002000000 */
[C---:B------:R-:W-:Y:S02]  /*2940*/  ISETP.GE.AND P5, PT, R231.reuse, R2, PT ;  /* 0x00000002e700720c */ /* 0x040fe40003fa6270 */
[----:B------:R-:W-:Y:S01]  /*2950*/  ISETP.GE.AND P4, PT, R231, R234, PT ;  /* 0x000000eae700720c */ /* 0x000fe20003f86270 */
[----:B------:R-:W-:Y:S01]  /*2960*/  VIADD R231, R0, 0x11 ;  /* 0x0000001100e77836 */ /* 0x000fe20000000000 */
[----:B------:R-:W-:-:S02]  /*2970*/  FSEL R235, R64, -INF , P5 ;  /* 0xff80000040eb7808 */ /* 0x000fc40002800000 */
[----:B------:R-:W-:Y:S02]  /*2980*/  FSEL R59, R66, -INF , P4 ;  /* 0xff800000423b7808 */ /* 0x000fe40002000000 */
[----:B------:R-:W-:Y:S02]  /*2990*/  ISETP.GE.AND P5, PT, R0, R234, PT ;  /* 0x000000ea0000720c */ /* 0x000fe40003fa6270 */
[----:B------:R-:W-:Y:S02]  /*29a0*/  FSEL R228, R63, -INF , P1 ;  /* 0xff8000003fe47808 */ /* 0x000fe40000800000 */
[C---:B------:R-:W-:Y:S01]  /*29b0*/  ISETP.GE.AND P6, PT, R231.reuse, R2, PT ;  /* 0x00000002e700720c */ /* 0x040fe20003fc6270 */
[----:B------:R-:W-:Y:S01]  /*29c0*/  ULOP3.LUT UR28, UR39, 0x1, URZ, 0xc, !UPT ;  /* 0x00000001271c7892 */ /* 0x000fe2000f8e0c3f */
[----:B------:R-:W-:Y:S01]  /*29d0*/  ISETP.GE.AND P1, PT, R231, R234, PT ;  /* 0x000000eae700720c */ /* 0x000fe20003f26270 */
[----:B------:R-:W-:Y:S01]  /*29e0*/  USHF.L.U32 UR16, UR37, 0x1, URZ ;  /* 0x0000000125107899 */ /* 0x000fe2000800063f */
[----:B------:R-:W-:Y:S01]  /*29f0*/  FSEL R231, R58, -INF , P5 ;  /* 0xff8000003ae77808 */ /* 0x000fe20002800000 */
[----:B------:R-:W-:Y:S01]  /*2a00*/  ULOP3.LUT UR25, UR25, 0x2000000, URZ, 0xfc, !UPT ;  /* 0x0200000019197892 */ /* 0x000fe2000f8efc3f */
[----:B------:R-:W-:Y:S01]  /*2a10*/  FSEL R236, R65, -INF , P6 ;  /* 0xff80000041ec7808 */ /* 0x000fe20003000000 */
[----:B------:R-:W-:Y:S01]  /*2a20*/  ULOP3.LUT UR16, UR16, 0xfffffffe, UR28, 0xe2, !UPT ;  /* 0xfffffffe10107892 */ /* 0x000fe2000f8ee21c */
[C---:B------:R-:W-:Y:S01]  /*2a30*/  VIADD R58, R0.reuse, 0x18 ;  /* 0x00000018003a7836 */ /* 0x040fe20000000000 */
[----:B------:R-:W5:Y:S02]  /*2a40*/  LDL.128 R60, [R1+0x40] ;  /* 0x00004000013c7983 */ /* 0x000f640000100c00 */
[----:B------:R-:W-:Y:S01]  /*2a50*/  ULEA UR16, UR16, UR29, 0x3 ;  /* 0x0000001d10107291 */ /* 0x000fe2000f8e183f */
[----:B------:R-:W-:Y:S01]  /*2a60*/  VIADD R65, R0, 0x19 ;  /* 0x0000001900417836 */ /* 0x000fe20000000000 */
[----:B------:R-:W-:Y:S01]  /*2a70*/  ISETP.GE.AND P6, PT, R58, R2, PT ;  /* 0x000000023a00720c */ /* 0x000fe20003fc6270 */
[----:B------:R-:W-:Y:S01]  /*2a80*/  ULEA UR17, UR20, UR25, 0xa ;  /* 0x0000001914117291 */ /* 0x000fe2000f8e503f */
[----:B------:R-:W-:-:S06]  /*2a90*/  UMOV UR19, 0x40000040 ;  /* 0x4000004000137882 */ /* 0x000fcc0000000000 */
[----:B------:R-:W-:Y:S01]  /*2aa0*/  UMOV UR18, UR17 ;  /* 0x0000001100127c82 */ /* 0x000fe20008000000 */
[----:B--2---:R-:W-:Y:S01]  /*2ab0*/  FFMA R233, R233, UR30, -R8 ;  /* 0x0000001ee9e97c23 */ /* 0x004fe20008000808 */
[----:B------:R-:W-:Y:S01]  /*2ac0*/  FFMA R232, R232, UR30, -R9 ;  /* 0x0000001ee8e87c23 */ /* 0x000fe20008000809 */
[----:B------:R-:W-:Y:S01]  /*2ad0*/  FFMA R229, R229, UR30, -R10 ;  /* 0x0000001ee5e57c23 */ /* 0x000fe2000800080a */
[----:B------:R-:W-:Y:S02]  /*2ae0*/  FFMA R228, R228, UR30, -R11 ;  /* 0x0000001ee4e47c23 */ /* 0x000fe4000800080b */
[----:B------:R-:W-:Y:S01]  /*2af0*/  FSETP.GEU.AND P2, PT, R233, -126, PT ;  /* 0xc2fc0000e900780b */ /* 0x000fe20003f4e000 */
[----:B---3--:R-:W-:Y:S01]  /*2b00*/  FFMA R231, R231, UR30, -R14 ;  /* 0x0000001ee7e77c23 */ /* 0x008fe2000800080e */
[----:B------:R-:W-:Y:S01]  /*2b10*/  FSETP.GEU.AND P3, PT, R232, -126, PT ;  /* 0xc2fc0000e800780b */ /* 0x000fe20003f6e000 */
[----:B------:R-:W-:Y:S01]  /*2b20*/  FFMA R15, R230, UR30, -R15 ;  /* 0x0000001ee60f7c23 */ /* 0x000fe2000800080f */
[----:B------:R-:W-:Y:S01]  /*2b30*/  FSETP.GEU.AND P4, PT, R229, -126, PT ;  /* 0xc2fc0000e500780b */ /* 0x000fe20003f8e000 */
[----:B------:R-:W-:Y:S01]  /*2b40*/  FFMA R57, R57, UR30, -R13 ;  /* 0x0000001e39397c23 */ /* 0x000fe2000800080d */
[----:B----4-:R-:W-:Y:S01]  /*2b50*/  FFMA R235, R235, UR30, -R16 ;  /* 0x0000001eebeb7c23 */ /* 0x010fe20008000810 */
[----:B------:R-:W-:Y:S01]  /*2b60*/  FFMA R236, R236, UR30, -R17 ;  /* 0x0000001eecec7c23 */ /* 0x000fe20008000811 */
[----:B------:R-:W-:Y:S01]  /*2b70*/  FFMA R18, R59, UR30, -R18 ;  /* 0x0000001e3b127c23 */ /* 0x000fe20008000812 */
[----:B------:R-:W2:Y:S01]  /*2b80*/  LDL.128 R8, [R1+0x50] ;  /* 0x0000500001087983 */ /* 0x000ea20000100c00 */
[----:B------:R-:W-:-:S02]  /*2b90*/  FSETP.GEU.AND P5, PT, R228, -126, PT ;  /* 0xc2fc0000e400780b */ /* 0x000fc40003fae000 */
[----:B------:R-:W-:Y:S01]  /*2ba0*/  FSEL R14, R67, -INF , P1 ;  /* 0xff800000430e7808 */ /* 0x000fe20000800000 */
[----:B------:R-:W-:Y:S01]  /*2bb0*/  @!P2 FMUL R233, R233, 0.5 ;  /* 0x3f000000e9e9a820 */ /* 0x000fe20000400000 */
[----:B------:R-:W-:Y:S01]  /*2bc0*/  ISETP.GE.AND P1, PT, R58, R234, PT ;  /* 0x000000ea3a00720c */ /* 0x000fe20003f26270 */
[----:B------:R-:W-:Y:S02]  /*2bd0*/  @!P3 FMUL R232, R232, 0.5 ;  /* 0x3f000000e8e8b820 */ /* 0x000fe40000400000 */
[----:B------:R-:W-:Y:S02]  /*2be0*/  @!P4 FMUL R229, R229, 0.5 ;  /* 0x3f000000e5e5c820 */ /* 0x000fe40000400000 */
[----:B------:R-:W1:Y:S04]  /*2bf0*/  MUFU.EX2 R233, R233 ;  /* 0x000000e900e97308 */ /* 0x000e680000000800 */
[----:B------:R-:W-:-:S04]  /*2c00*/  @!P5 FMUL R228, R228, 0.5 ;  /* 0x3f000000e4e4d820 */ /* 0x000fc80000400000 */
[----:B------:R-:W3:Y:S08]  /*2c10*/  MUFU.EX2 R232, R232 ;  /* 0x000000e800e87308 */ /* 0x000ef00000000800 */
[----:B------:R-:W4:Y:S01]  /*2c20*/  MUFU.EX2 R229, R229 ;  /* 0x000000e500e57308 */ /* 0x000f220000000800 */
[----:B-1----:R-:W-:Y:S01]  /*2c30*/  @!P2 FMUL R233, R233, R233 ;  /* 0x000000e9e9e9a220 */ /* 0x002fe20000400000 */
[----:B------:R-:W-:-:S06]  /*2c40*/  FSETP.GEU.AND P2, PT, R231, -126, PT ;  /* 0xc2fc0000e700780b */ /* 0x000fcc0003f4e000 */
[----:B------:R-:W1:Y:S01]  /*2c50*/  MUFU.EX2 R228, R228 ;  /* 0x000000e400e47308 */ /* 0x000e620000000800 */
[----:B---3--:R-:W-:Y:S01]  /*2c60*/  @!P3 FMUL R232, R232, R232 ;  /* 0x000000e8e8e8b220 */ /* 0x008fe20000400000 */
[----:B------:R-:W-:-:S05]  /*2c70*/  FSETP.GEU.AND P3, PT, R15, -126, PT ;  /* 0xc2fc00000f00780b */ /* 0x000fca0003f6e000 */
[----:B------:R-:W-:Y:S01]  /*2c80*/  @!P2 FMUL R231, R231, 0.5 ;  /* 0x3f000000e7e7a820 */ /* 0x000fe20000400000 */
[----:B----4-:R-:W-:Y:S01]  /*2c90*/  @!P4 FMUL R229, R229, R229 ;  /* 0x000000e5e5e5c220 */ /* 0x010fe20000400000 */
[----:B------:R-:W-:-:S04]  /*2ca0*/  ISETP.GE.AND P4, PT, R0, R2, PT ;  /* 0x000000020000720c */ /* 0x000fc80003f86270 */
[----:B------:R-:W3:Y:S01]  /*2cb0*/  MUFU.EX2 R231, R231 ;  /* 0x000000e700e77308 */ /* 0x000ee20000000800 */
[----:B------:R-:W-:Y:S01]  /*2cc0*/  FSEL R56, R56, -INF , P4 ;  /* 0xff80000038387808 */ /* 0x000fe20002000000 */
[----:B------:R-:W-:Y:S01]  /*2cd0*/  @!P3 FMUL R15, R15, 0.5 ;  /* 0x3f0000000f0fb820 */ /* 0x000fe20000400000 */
[----:B-1----:R-:W-:Y:S01]  /*2ce0*/  @!P5 FMUL R228, R228, R228 ;  /* 0x000000e4e4e4d220 */ /* 0x002fe20000400000 */
[----:B------:R-:W-:Y:S02]  /*2cf0*/  F2FP.F16.F32.PACK_AB R58, R232, R233 ;  /* 0x000000e9e83a723e */ /* 0x000fe400000000ff */
[----:B------:R-:W-:Y:S01]  /*2d00*/  FFMA R12, R56, UR30, -R12 ;  /* 0x0000001e380c7c23 */ /* 0x000fe2000800080c */
[C---:B------:R-:W-:Y:S01]  /*2d10*/  ISETP.GE.AND P4, PT, R65.reuse, R2, PT ;  /* 0x000000024100720c */ /* 0x040fe20003f86270 */
[----:B------:R-:W1:Y:S01]  /*2d20*/  MUFU.EX2 R230, R15 ;  /* 0x0000000f00e67308 */ /* 0x000e620000000800 */
[----:B------:R-:W-:Y:S01]  /*2d30*/  ISETP.GE.AND P5, PT, R65, R234, PT ;  /* 0x000000ea4100720c */ /* 0x000fe20003fa6270 */
[----:B---3--:R-:W-:Y:S01]  /*2d40*/  @!P2 FMUL R231, R231, R231 ;  /* 0x000000e7e7e7a220 */ /* 0x008fe20000400000 */
[----:B------:R-:W-:Y:S01]  /*2d50*/  FSETP.GEU.AND P2, PT, R12, -126, PT ;  /* 0xc2fc00000c00780b */ /* 0x000fe20003f4e000 */
[----:B------:R-:W-:Y:S01]  /*2d60*/  FFMA R19, R14, UR30, -R19 ;  /* 0x0000001e0e137c23 */ /* 0x000fe20008000813 */
[----:B------:R-:W-:Y:S01]  /*2d70*/  F2FP.F16.F32.PACK_AB R59, R228, R229 ;  /* 0x000000e5e43b723e */ /* 0x000fe200000000ff */
[----:B------:R-:W3:Y:S01]  /*2d80*/  LDL.128 R64, [R1+0x60] ;  /* 0x0000600001407983 */ /* 0x000ee20000100c00 */
[----:B-1----:R-:W-:Y:S01]  /*2d90*/  @!P3 FMUL R230, R230, R230 ;  /* 0x000000e6e6e6b220 */ /* 0x002fe20000400000 */
[----:B------:R-:W-:-:S08]  /*2da0*/  FSETP.GEU.AND P3, PT, R57, -126, PT ;  /* 0xc2fc00003900780b */ /* 0x000fd00003f6e000 */
[----:B------:R-:W-:-:S04]  /*2db0*/  @!P2 FMUL R12, R12, 0.5 ;  /* 0x3f0000000c0ca820 */ /* 0x000fc80000400000 */
[----:B------:R1:W4:Y:S01]  /*2dc0*/  MUFU.EX2 R16, R12 ;  /* 0x0000000c00107308 */ /* 0x0003220000000800 */
[----:B------:R-:W-:-:S07]  /*2dd0*/  @!P3 FMUL R57, R57, 0.5 ;  /* 0x3f0000003939b820 */ /* 0x000fce0000400000 */
[----:B------:R5:W5:Y:S01]  /*2de0*/  MUFU.EX2 R17, R57 ;  /* 0x0000003900117308 */ /* 0x000b620000000800 */
[----:B-1----:R-:W3:Y:S01]  /*2df0*/  LDL.128 R12, [R1+0x70] ;  /* 0x00007000010c7983 */ /* 0x002ee20000100c00 */
[----:B------:R-:W-:Y:S01]  /*2e00*/  SYNCS.ARRIVE.TRANS64.A1T0 RZ, [UR16], RZ ;  /* 0x000000ffffff79a7 */ /* 0x000fe20008100010 */
[--C-:B------:R-:W-:Y:S01]  /*2e10*/  FADD R28, R28, -R224.reuse ;  /* 0x800000e01c1c7221 */ /* 0x100fe20000000000 */
[----:B------:R-:W-:Y:S01]  /*2e20*/  FADD R224, R30, -R224 ;  /* 0x800000e01ee07221 */ /* 0x000fe20000000000 */
[--C-:B------:R-:W-:Y:S01]  /*2e30*/  FADD R48, R48, -R20.reuse ;  /* 0x8000001430307221 */ /* 0x100fe20000000000 */
[--C-:B------:R-:W-:Y:S01]  /*2e40*/  FADD R49, R49, -R21.reuse ;  /* 0x8000001531317221 */ /* 0x100fe20000000000 */
[----:B------:R-:W-:Y:S01]  /*2e50*/  FADD R20, R50, -R20 ;  /* 0x8000001432147221 */ /* 0x000fe20000000000 */
[----:B------:R-:W-:Y:S01]  /*2e60*/  FADD R21, R51, -R21 ;  /* 0x8000001533157221 */ /* 0x000fe20000000000 */
[----:B----4-:R-:W-:Y:S01]  /*2e70*/  @!P2 FMUL R16, R16, R16 ;  /* 0x000000101010a220 */ /* 0x010fe20000400000 */
[----:B-----5:R-:W-:Y:S01]  /*2e80*/  F2FP.F16.F32.PACK_AB R57, R230, R231 ;  /* 0x000000e7e639723e */ /* 0x020fe200000000ff */
[----:B------:R-:W-:Y:S01]  /*2e90*/  ULDC UR16, c[0x0][0xa00] ;  /* 0x0002800000107ab9 */ /* 0x000fe20000000800 */
[----:B------:R-:W-:Y:S01]  /*2ea0*/  FSETP.GEU.AND P2, PT, R235, -126, PT ;  /* 0xc2fc0000eb00780b */ /* 0x000fe20003f4e000 */
[----:B------:R-:W-:Y:S01]  /*2eb0*/  FADD R29, R29, -R225 ;  /* 0x800000e11d1d7221 */ /* 0x000fe20000000000 */
[----:B------:R-:W-:Y:S01]  /*2ec0*/  FMUL R233, R233, UR16 ;  /* 0x00000010e9e97c20 */ /* 0x000fe20008400000 */
[----:B------:R-:W-:Y:S01]  /*2ed0*/  FMUL R232, R232, UR16 ;  /* 0x00000010e8e87c20 */ /* 0x000fe20008400000 */
[----:B------:R-:W-:Y:S01]  /*2ee0*/  FADD R32, R32, -R222 ;  /* 0x800000de20207221 */ /* 0x000fe20000000000 */
[----:B------:R-:W-:Y:S01]  /*2ef0*/  @!P3 FMUL R17, R17, R17 ;  /* 0x000000111111b220 */ /* 0x000fe20000400000 */
[----:B------:R-:W-:Y:S01]  /*2f00*/  FSETP.GEU.AND P3, PT, R236, -126, PT ;  /* 0xc2fc0000ec00780b */ /* 0x000fe20003f6e000 */
[----:B------:R-:W-:Y:S01]  /*2f10*/  FMUL R28, R233, R28 ;  /* 0x0000001ce91c7220 */ /* 0x000fe20000400000 */
[--C-:B------:R-:W-:Y:S01]  /*2f20*/  FADD R33, R33, -R223.reuse ;  /* 0x800000df21217221 */ /* 0x100fe20000000000 */
[----:B------:R-:W-:Y:S01]  /*2f30*/  FADD R35, R35, -R223 ;  /* 0x800000df23237221 */ /* 0x000fe20000000000 */
[----:B------:R-:W-:Y:S01]  /*2f40*/  F2FP.F16.F32.PACK_AB R56, R17, R16 ;  /* 0x000000101138723e */ /* 0x000fe200000000ff */
[--C-:B------:R-:W-:Y:S01]  /*2f50*/  FADD R52, R52, -R22.reuse ;  /* 0x8000001634347221 */ /* 0x100fe20000000000 */
[----:B------:R-:W-:Y:S01]  /*2f60*/  FADD R22, R54, -R22 ;  /* 0x8000001636167221 */ /* 0x000fe20000000000 */
[----:B------:R-:W-:Y:S01]  /*2f70*/  @!P2 FMUL R235, R235, 0.5 ;  /* 0x3f000000ebeba820 */ /* 0x000fe20000400000 */
[----:B------:R-:W-:Y:S01]  /*2f80*/  WARPGROUP.ARRIVE ;  /* 0x00000000000079c5 */ /* 0x000fe20000000000 */
[----:B------:R-:W-:Y:S01]  /*2f90*/  FADD R34, R34, -R222 ;  /* 0x800000de22227221 */ /* 0x000fe20000000000 */
[--C-:B------:R-:W-:Y:S01]  /*2fa0*/  FADD R37, R37, -R221.reuse ;  /* 0x800000dd25257221 */ /* 0x100fe20000000000 */
[----:B------:R-:W-:Y:S01]  /*2fb0*/  FADD R36, R36, -R220 ;  /* 0x800000dc24247221 */ /* 0x000fe20000000000 */
[----:B------:R-:W-:Y:S01]  /*2fc0*/  FADD R39, R39, -R221 ;  /* 0x800000dd27277221 */ /* 0x000fe20000000000 */
[----:B------:R-:W-:Y:S01]  /*2fd0*/  @!P3 FMUL R236, R236, 0.5 ;  /* 0x3f000000ececb820 */ /* 0x000fe20000400000 */
[----:B------:R-:W-:Y:S01]  /*2fe0*/  HGMMA.64x128x16.F32 R88, R56, gdesc[UR16].tnspB, R88, gsb0 ;  /* 0x41e0001038587df0 */ /* 0x000fe20008000858 */
[----:B------:R-:W1:Y:S01]  /*2ff0*/  MUFU.EX2 R235, R235 ;  /* 0x000000eb00eb7308 */ /* 0x000e620000000800 */
[----:B------:R-:W-:Y:S01]  /*3000*/  UIADD3 UR18, UR17, 0x80, URZ ;  /* 0x0000008011127890 */ /* 0x000fe2000fffe03f */
[--C-:B------:R-:W-:Y:S01]  /*3010*/  FADD R43, R43, -R219.reuse ;  /* 0x800000db2b2b7221 */ /* 0x100fe20000000000 */
[----:B------:R-:W-:Y:S01]  /*3020*/  UMOV UR19, 0x40000040 ;  /* 0x4000004000137882 */ /* 0x000fe20000000000 */
[----:B------:R-:W-:Y:S01]  /*3030*/  FADD R40, R40, -R218 ;  /* 0x800000da28287221 */ /* 0x000fe20000000000 */
[----:B------:R-:W-:Y:S01]  /*3040*/  FADD R41, R41, -R219 ;  /* 0x800000db29297221 */ /* 0x000fe20000000000 */
[----:B------:R-:W-:Y:S01]  /*3050*/  FADD R44, R44, -R216 ;  /* 0x800000d82c2c7221 */ /* 0x000fe20000000000 */
[--C-:B------:R-:W-:Y:S01]  /*3060*/  FADD R45, R45, -R217.reuse ;  /* 0x800000d92d2d7221 */ /* 0x100fe20000000000 */
[----:B------:R-:W4:Y:S01]  /*3070*/  MUFU.EX2 R236, R236 ;  /* 0x000000ec00ec7308 */ /* 0x000f220000000800 */
[----:B------:R-:W-:Y:S01]  /*3080*/  UIADD3 UR37, UR37, 0x1, URZ ;  /* 0x0000000125257890 */ /* 0x000fe2000fffe03f */
[----:B------:R-:W-:Y:S01]  /*3090*/  FADD R38, R38, -R220 ;  /* 0x800000dc26267221 */ /* 0x000fe20000000000 */
[----:B------:R-:W-:Y:S01]  /*30a0*/  FADD R47, R47, -R217 ;  /* 0x800000d92f2f7221 */ /* 0x000fe20000000000 */
[----:B------:R-:W-:Y:S01]  /*30b0*/  FADD R53, R53, -R23 ;  /* 0x8000001735357221 */ /* 0x000fe20000000000 */
[----:B------:R-:W-:Y:S01]  /*30c0*/  UISETP.NE.AND UP0, UPT, UR37, 0x2, UPT ;  /* 0x000000022500788c */ /* 0x000fe2000bf05270 */
[----:B------:R-:W-:Y:S01]  /*30d0*/  FADD R31, R31, -R225 ;  /* 0x800000e11f1f7221 */ /* 0x000fe20000000000 */
[----:B------:R-:W-:Y:S01]  /*30e0*/  FADD R42, R42, -R218 ;  /* 0x800000da2a2a7221 */ /* 0x000fe20000000000 */
[----:B------:R-:W-:Y:S01]  /*30f0*/  FADD R46, R46, -R216 ;  /* 0x800000d82e2e7221 */ /* 0x000fe20000000000 */
[----:B-1----:R-:W-:Y:S01]  /*3100*/  @!P2 FMUL R235, R235, R235 ;  /* 0x000000ebebeba220 */ /* 0x002fe20000400000 */
[----:B------:R-:W-:Y:S01]  /*3110*/  FMUL R229, R229, UR16 ;  /* 0x00000010e5e57c20 */ /* 0x000fe20008400000 */
[----:B------:R-:W-:Y:S01]  /*3120*/  FMUL R228, R228, UR16 ;  /* 0x00000010e4e47c20 */ /* 0x000fe20008400000 */
[----:B------:R-:W-:Y:S01]  /*3130*/  FADD R23, R55, -R23 ;  /* 0x8000001737177221 */ /* 0x000fe20000000000 */
[----:B------:R-:W-:Y:S01]  /*3140*/  FMUL R17, R17, UR16 ;  /* 0x0000001011117c20 */ /* 0x000fe20008400000 */
[----:B------:R-:W-:Y:S01]  /*3150*/  FMUL R231, R231, UR16 ;  /* 0x00000010e7e77c20 */ /* 0x000fe20008400000 */
[----:B------:R-:W-:Y:S01]  /*3160*/  FMUL R230, R230, UR16 ;  /* 0x00000010e6e67c20 */ /* 0x000fe20008400000 */
[----:B------:R-:W-:Y:S01]  /*3170*/  FMUL R224, R229, R224 ;  /* 0x000000e0e5e07220 */ /* 0x000fe20000400000 */
[----:B----4-:R-:W-:Y:S01]  /*3180*/  @!P3 FMUL R236, R236, R236 ;  /* 0x000000ecececb220 */ /* 0x010fe20000400000 */
[----:B------:R-:W-:Y:S01]  /*3190*/  FMUL R31, R228, R31 ;  /* 0x0000001fe41f7220 */ /* 0x000fe20000400000 */
[----:B------:R-:W-:Y:S01]  /*31a0*/  USEL UR37, UR37, URZ, UP0 ;  /* 0x0000003f25257287 */ /* 0x000fe20008000000 */
[----:B------:R-:W-:-:S02]  /*31b0*/  WARPGROUP.DEPBAR.LE gsb0, 0x0 ;  /* 0x00008000000079c5 */ /* 0x000fc40000010000 */
[----:B------:R-:W-:Y:S02]  /*31c0*/  FSEL R56, R69, -INF , P4 ;  /* 0xff80000045387808 */ /* 0x000fe40002000000 */
[----:B------:R-:W-:Y:S02]  /*31d0*/  FSEL R57, R68, -INF , P6 ;  /* 0xff80000044397808 */ /* 0x000fe40003000000 */
[----:B------:R-:W-:Y:S01]  /*31e0*/  FSEL R58, R71, -INF , P5 ;  /* 0xff800000473a7808 */ /* 0x000fe20002800000 */
[----:B------:R-:W-:Y:S01]  /*31f0*/  FFMA R56, R56, UR30, -R5 ;  /* 0x0000001e38387c23 */ /* 0x000fe20008000805 */
[----:B------:R-:W-:Y:S01]  /*3200*/  FSEL R5, R70, -INF , P1 ;  /* 0xff80000046057808 */ /* 0x000fe20000800000 */
[----:B------:R-:W-:Y:S01]  /*3210*/  FFMA R4, R57, UR30, -R4 ;  /* 0x0000001e39047c23 */ /* 0x000fe20008000804 */
[----:B------:R-:W-:Y:S01]  /*3220*/  FSETP.GEU.AND P4, PT, R18, -126, PT ;  /* 0xc2fc00001200780b */ /* 0x000fe20003f8e000 */
[----:B------:R-:W-:Y:S01]  /*3230*/  FFMA R58, R58, UR30, -R7 ;  /* 0x0000001e3a3a7c23 */ /* 0x000fe20008000807 */
[----:B------:R-:W-:Y:S01]  /*3240*/  FSETP.GEU.AND P6, PT, R19, -126, PT ;  /* 0xc2fc00001300780b */ /* 0x000fe20003fce000 */
[----:B------:R-:W-:Y:S01]  /*3250*/  FFMA R57, R5, UR30, -R6 ;  /* 0x0000001e05397c23 */ /* 0x000fe20008000806 */
[----:B------:R-:W-:-:S02]  /*3260*/  FSETP.GEU.AND P1, PT, R4, -126, PT ;  /* 0xc2fc00000400780b */ /* 0x000fc40003f2e000 */
[----:B------:R-:W-:Y:S02]  /*3270*/  FSETP.GEU.AND P5, PT, R56, -126, PT ;  /* 0xc2fc00003800780b */ /* 0x000fe40003fae000 */
[----:B------:R-:W-:Y:S02]  /*3280*/  FSETP.GEU.AND P2, PT, R57, -126, PT ;  /* 0xc2fc00003900780b */ /* 0x000fe40003f4e000 */
[----:B------:R-:W-:-:S03]  /*3290*/  FSETP.GEU.AND P3, PT, R58, -126, PT ;  /* 0xc2fc00003a00780b */ /* 0x000fc60003f6e000 */
[----:B------:R-:W-:Y:S02]  /*32a0*/  @!P4 FMUL R18, R18, 0.5 ;  /* 0x3f0000001212c820 */ /* 0x000fe40000400000 */
[----:B------:R-:W-:Y:S02]  /*32b0*/  @!P6 FMUL R19, R19, 0.5 ;  /* 0x3f0000001313e820 */ /* 0x000fe40000400000 */
[----:B------:R-:W-:Y:S02]  /*32c0*/  @!P1 FMUL R4, R4, 0.5 ;  /* 0x3f00000004049820 */ /* 0x000fe40000400000 */
[----:B------:R-:W-:Y:S01]  /*32d0*/  @!P5 FMUL R56, R56, 0.5 ;  /* 0x3f0000003838d820 */ /* 0x000fe20000400000 */
[----:B------:R-:W1:Y:S01]  /*32e0*/  MUFU.EX2 R18, R18 ;  /* 0x0000001200127308 */ /* 0x000e620000000800 */
[----:B------:R-:W-:Y:S02]  /*32f0*/  @!P2 FMUL R57, R57, 0.5 ;  /* 0x3f0000003939a820 */ /* 0x000fe40000400000 */
[----:B------:R-:W-:-:S05]  /*3300*/  @!P3 FMUL R58, R58, 0.5 ;  /* 0x3f0000003a3ab820 */ /* 0x000fca0000400000 */
[----:B------:R-:W4:Y:S08]  /*3310*/  MUFU.EX2 R19, R19 ;  /* 0x0000001300137308 */ /* 0x000f300000000800 */
[----:B------:R-:W5:Y:S01]  /*3320*/  MUFU.EX2 R4, R4 ;  /* 0x0000000400047308 */ /* 0x000f620000000800 */
[----:B-1----:R-:W-:-:S07]  /*3330*/  @!P4 FMUL R18, R18, R18 ;  /* 0x000000121212c220 */ /* 0x002fce0000400000 */
[----:B------:R1:W1:Y:S01]  /*3340*/  MUFU.EX2 R5, R56 ;  /* 0x0000003800057308 */ /* 0x0002620000000800 */
[----:B----4-:R-:W-:-:S07]  /*3350*/  @!P6 FMUL R19, R19, R19 ;  /* 0x000000131313e220 */ /* 0x010fce0000400000 */
[----:B------:R4:W4:Y:S01]  /*3360*/  MUFU.EX2 R6, R57 ;  /* 0x0000003900067308 */ /* 0x0009220000000800 */
[----:B-----5:R-:W-:Y:S01]  /*3370*/  @!P1 FMUL R4, R4, R4 ;  /* 0x0000000404049220 */ /* 0x020fe20000400000 */
[C---:B-1----:R-:W-:Y:S01]  /*3380*/  F2FP.F16.F32.PACK_AB R56, R236.reuse, R235 ;  /* 0x000000ebec38723e */ /* 0x042fe200000000ff */
[----:B------:R-:W-:Y:S01]  /*3390*/  FMUL R235, R235, UR16 ;  /* 0x00000010ebeb7c20 */ /* 0x000fe20008400000 */
[----:B------:R-:W-:-:S03]  /*33a0*/  FMUL R236, R236, UR16 ;  /* 0x00000010ecec7c20 */ /* 0x000fc60008400000 */
[----:B------:R-:W-:Y:S01]  /*33b0*/  FMUL R32, R235, R32 ;  /* 0x00000020eb207220 */ /* 0x000fe20000400000 */
[----:B------:R1:W5:Y:S01]  /*33c0*/  MUFU.EX2 R7, R58 ;  /* 0x0000003a00077308 */ /* 0x0003620000000800 */
[----:B------:R-:W-:Y:S01]  /*33d0*/  @!P5 FMUL R5, R5, R5 ;  /* 0x000000050505d220 */ /* 0x000fe20000400000 */
[----:B----4-:R-:W-:Y:S01]  /*33e0*/  F2FP.F16.F32.PACK_AB R57, R19, R18 ;  /* 0x000000121339723e */ /* 0x010fe200000000ff */
[----:B------:R-:W-:Y:S01]  /*33f0*/  FMUL R33, R236, R33 ;  /* 0x00000021ec217220 */ /* 0x000fe20000400000 */
[----:B------:R-:W-:Y:S02]  /*3400*/  @!P2 FMUL R6, R6, R6 ;  /* 0x000000060606a220 */ /* 0x000fe40000400000 */
[----:B-1----:R-:W-:Y:S01]  /*3410*/  F2FP.F16.F32.PACK_AB R58, R5, R4 ;  /* 0x00000004053a723e */ /* 0x002fe200000000ff */
[----:B-----5:R-:W-:-:S05]  /*3420*/  @!P3 FMUL R7, R7, R7 ;  /* 0x000000070707b220 */ /* 0x020fca0000400000 */
[----:B------:R-:W-:-:S04]  /*3430*/  F2FP.F16.F32.PACK_AB R59, R7, R6 ;  /* 0x00000006073b723e */ /* 0x000fc800000000ff */
[----:B------:R-:W-:-:S06]  /*3440*/  WARPGROUP.ARRIVE ;  /* 0x00000000000079c5 */ /* 0x000fcc0000000000 */
[----:B------:R-:W-:Y:S01]  /*3450*/  HGMMA.64x128x16.F32 R88, R56, gdesc[UR16].tnspB, R88, gsb0 ;  /* 0x41e0001038587df0 */ /* 0x000fe20008000858 */
[----:B------:R-:W-:Y:S01]  /*3460*/  UIADD3 UR18, UR17, 0x100, URZ ;  /* 0x0000010011127890 */ /* 0x000fe2000fffe03f */
[----:B------:R-:W-:Y:S01]  /*3470*/  UMOV UR19, 0x40000040 ;  /* 0x4000004000137882 */ /* 0x000fe20000000000 */
[----:B------:R-:W-:Y:S02]  /*3480*/  WARPGROUP.DEPBAR.LE gsb0, 0x0 ;  /* 0x00008000000079c5 */ /* 0x000fe40000010000 */
[C---:B------:R-:W-:Y:S02]  /*3490*/  VIADD R57, R0.reuse, 0x20 ;  /* 0x0000002000397836 */ /* 0x040fe40000000000 */
[----:B------:R-:W-:-:S03]  /*34a0*/  VIADD R59, R0, 0x29 ;  /* 0x00000029003b7836 */ /* 0x000fc60000000000 */
[C---:B------:R-:W-:Y:S02]  /*34b0*/  ISETP.GE.AND P4, PT, R57.reuse, R2, PT ;  /* 0x000000023900720c */ /* 0x040fe40003f86270 */
[----:B------:R-:W-:Y:S01]  /*34c0*/  ISETP.GE.AND P5, PT, R57, R234, PT ;  /* 0x000000ea3900720c */ /* 0x000fe20003fa6270 */
[----:B------:R-:W-:-:S03]  /*34d0*/  VIADD R57, R0, 0x21 ;  /* 0x0000002100397836 */ /* 0x000fc60000000000 */
[----:B------:R-:W-:Y:S02]  /*34e0*/  FSEL R69, R74, -INF , P5 ;  /* 0xff8000004a457808 */ /* 0x000fe40002800000 */
[C---:B------:R-:W-:Y:S02]  /*34f0*/  ISETP.GE.AND P6, PT, R57.reuse, R2, PT ;  /* 0x000000023900720c */ /* 0x040fe40003fc6270 */
[-C--:B------:R-:W-:Y:S01]  /*3500*/  ISETP.GE.AND P1, PT, R57, R234.reuse, PT ;  /* 0x000000ea3900720c */ /* 0x080fe20003f26270 */
[----:B------:R-:W-:Y:S01]  /*3510*/  VIADD R57, R0, 0x28 ;  /* 0x0000002800397836 */ /* 0x000fe20000000000 */
[----:B------:R-:W-:Y:S02]  /*3520*/  ISETP.GE.AND P5, PT, R59, R234, PT ;  /* 0x000000ea3b00720c */ /* 0x000fe40003fa6270 */
[----:B------:R-:W-:Y:S02]  /*3530*/  FSEL R56, R73, -INF , P6 ;  /* 0xff80000049387808 */ /* 0x000fe40003000000 */
[----:B------:R-:W-:-:S02]  /*3540*/  ISETP.GE.AND P2, PT, R57, R2, PT ;  /* 0x000000023900720c */ /* 0x000fc40003f46270 */
[----:B------:R-:W-:Y:S01]  /*3550*/  ISETP.GE.AND P3, PT, R57, R234, PT ;  /* 0x000000ea3900720c */ /* 0x000fe20003f66270 */
[----:B------:R-:W-:Y:S01]  /*3560*/  FFMA R74, R56, UR30, -R61 ;  /* 0x0000001e384a7c23 */ /* 0x000fe2000800083d */
[----:B------:R-:W-:Y:S01]  /*3570*/  FSEL R57, R72, -INF , P4 ;  /* 0xff80000048397808 */ /* 0x000fe20002000000 */
[C---:B------:R-:W-:Y:S01]  /*3580*/  VIADD R61, R0.reuse, 0x39 ;  /* 0x00000039003d7836 */ /* 0x040fe20000000000 */
[-C--:B------:R-:W-:Y:S01]  /*3590*/  ISETP.GE.AND P4, PT, R59, R2.reuse, PT ;  /* 0x000000023b00720c */ /* 0x080fe20003f86270 */
[----:B------:R-:W-:Y:S01]  /*35a0*/  VIADD R59, R0, 0x30 ;  /* 0x00000030003b7836 */ /* 0x000fe20000000000 */
[----:B------:R-:W-:Y:S01]  /*35b0*/  FSEL R58, R75, -INF , P1 ;  /* 0xff8000004b3a7808 */ /* 0x000fe20000800000 */
[----:B------:R-:W-:Y:S01]  /*35c0*/  FFMA R75, R57, UR30, -R60 ;  /* 0x0000001e394b7c23 */ /* 0x000fe2000800083c */
[----:B------:R-:W-:Y:S01]  /*35d0*/  FSEL R71, R78, -INF , P3 ;  /* 0xff8000004e477808 */ /* 0x000fe20001800000 */
[----:B------:R-:W-:Y:S01]  /*35e0*/  FFMA R60, R69, UR30, -R62 ;  /* 0x0000001e453c7c23 */ /* 0x000fe2000800083e */
[C---:B------:R-:W-:Y:S01]  /*35f0*/  ISETP.GE.AND P6, PT, R59.reuse, R2, PT ;  /* 0x000000023b00720c */ /* 0x040fe20003fc6270 */
[----:B------:R-:W-:Y:S01]  /*3600*/  FFMA R69, R58, UR30, -R63 ;  /* 0x0000001e3a457c23 */ /* 0x000fe2000800083f */
[-C--:B------:R-:W-:Y:S01]  /*3610*/  ISETP.GE.AND P1, PT, R59, R234.reuse, PT ;  /* 0x000000ea3b00720c */ /* 0x080fe20003f26270 */
[----:B------:R-:W-:Y:S01]  /*3620*/  VIADD R59, R0, 0x31 ;  /* 0x00000031003b7836 */ /* 0x000fe20000000000 */
[----:B------:R-:W-:Y:S01]  /*3630*/  FSEL R73, R76, -INF , P2 ;  /* 0xff8000004c497808 */ /* 0x000fe20001000000 */
[----:B--2---:R-:W-:Y:S01]  /*3640*/  FFMA R71, R71, UR30, -R10 ;  /* 0x0000001e47477c23 */ /* 0x004fe2000800080a */
[----:B------:R-:W-:Y:S01]  /*3650*/  FSEL R57, R82, -INF , P1 ;  /* 0xff80000052397808 */ /* 0x000fe20000800000 */
[----:B------:R-:W-:Y:S01]  /*3660*/  FADD R62, R24, -R226 ;  /* 0x800000e2183e7221 */ /* 0x000fe20000000000 */
[----:B------:R-:W-:Y:S01]  /*3670*/  ISETP.GE.AND P3, PT, R59, R234, PT ;  /* 0x000000ea3b00720c */ /* 0x000fe20003f66270 */
[----:B------:R-:W-:Y:S01]  /*3680*/  FFMA R73, R73, UR30, -R8 ;  /* 0x0000001e49497c23 */ /* 0x000fe20008000808 */
[----:B------:R-:W-:Y:S01]  /*3690*/  FSETP.GEU.AND P1, PT, R75, -126, PT ;  /* 0xc2fc00004b00780b */ /* 0x000fe20003f2e000 */
[----:B------:R-:W-:Y:S01]  /*36a0*/  FADD R226, R26, -R226 ;  /* 0x800000e21ae27221 */ /* 0x000fe20000000000 */
[----:B------:R-:W-:Y:S01]  /*36b0*/  FSEL R58, R83, -INF , P3 ;  /* 0xff800000533a7808 */ /* 0x000fe20001800000 */
[----:B---3--:R-:W-:Y:S01]  /*36c0*/  FFMA R57, R57, UR30, -R66 ;  /* 0x0000001e39397c23 */ /* 0x008fe20008000842 */
[----:B------:R-:W-:-:S02]  /*36d0*/  FSETP.GEU.AND P3, PT, R74, -126, PT ;  /* 0xc2fc00004a00780b */ /* 0x000fc40003f6e000 */
[-C--:B------:R-:W-:Y:S01]  /*36e0*/  ISETP.GE.AND P2, PT, R59, R2.reuse, PT ;  /* 0x000000023b00720c */ /* 0x080fe20003f46270 */
[----:B------:R-:W-:Y:S01]  /*36f0*/  VIADD R59, R0, 0x38 ;  /* 0x00000038003b7836 */ /* 0x000fe20000000000 */
[----:B------:R-:W-:Y:S01]  /*3700*/  FSEL R70, R77, -INF , P4 ;  /* 0xff8000004d467808 */ /* 0x000fe20002000000 */
[----:B------:R-:W-:Y:S01]  /*3710*/  FFMA R58, R58, UR30, -R67 ;  /* 0x0000001e3a3a7c23 */ /* 0x000fe20008000843 */
[----:B------:R-:W-:Y:S02]  /*3720*/  FSEL R68, R79, -INF , P5 ;  /* 0xff8000004f447808 */ /* 0x000fe40002800000 */
[----:B------:R-:W-:Y:S01]  /*3730*/  ISETP.GE.AND P4, PT, R59, R2, PT ;  /* 0x000000023b00720c */ /* 0x000fe20003f86270 */
[----:B------:R-:W-:Y:S01]  /*3740*/  @!P1 FMUL R75, R75, 0.5 ;  /* 0x3f0000004b4b9820 */ /* 0x000fe20000400000 */
[----:B------:R-:W-:Y:S01]  /*3750*/  ISETP.GE.AND P5, PT, R59, R234, PT ;  /* 0x000000ea3b00720c */ /* 0x000fe20003fa6270 */
[----:B------:R-:W-:Y:S01]  /*3760*/  FFMA R76, R70, UR30, -R9 ;  /* 0x0000001e464c7c23 */ /* 0x000fe20008000809 */
[----:B------:R-:W-:Y:S01]  /*3770*/  FSEL R59, R80, -INF , P6 ;  /* 0xff800000503b7808 */ /* 0x000fe20003000000 */
[----:B------:R-:W-:Y:S01]  /*3780*/  @!P3 FMUL R74, R74, 0.5 ;  /* 0x3f0000004a4ab820 */ /* 0x000fe20000400000 */
[----:B------:R1:W2:Y:S01]  /*3790*/  MUFU.EX2 R8, R75 ;  /* 0x0000004b00087308 */ /* 0x0002a20000000800 */
[----:B------:R-:W-:-:S02]  /*37a0*/  FSEL R56, R81, -INF , P2 ;  /* 0xff80000051387808 */ /* 0x000fc40001000000 */
[----:B------:R-:W-:Y:S01]  /*37b0*/  ISETP.GE.AND P6, PT, R61, R234, PT ;  /* 0x000000ea3d00720c */ /* 0x000fe20003fc6270 */
[----:B------:R-:W-:Y:S01]  /*37c0*/  FFMA R59, R59, UR30, -R64 ;  /* 0x0000001e3b3b7c23 */ /* 0x000fe20008000840 */
[----:B------:R-:W-:Y:S01]  /*37d0*/  ISETP.GE.AND P2, PT, R61, R2, PT ;  /* 0x000000023d00720c */ /* 0x000fe20003f46270 */
[----:B------:R-:W-:Y:S01]  /*37e0*/  FFMA R56, R56, UR30, -R65 ;  /* 0x0000001e38387c23 */ /* 0x000fe20008000841 */
[----:B------:R-:W-:Y:S01]  /*37f0*/  FSEL R61, R84, -INF , P4 ;  /* 0xff800000543d7808 */ /* 0x000fe20002000000 */
[----:B------:R-:W3:Y:S01]  /*3800*/  MUFU.EX2 R63, R74 ;  /* 0x0000004a003f7308 */ /* 0x000ee20000000800 */
[----:B-1----:R-:W-:Y:S01]  /*3810*/  FFMA R75, R68, UR30, -R11 ;  /* 0x0000001e444b7c23 */ /* 0x002fe2000800080b */
[----:B------:R-:W-:Y:S01]  /*3820*/  FSEL R9, R86, -INF , P5 ;  /* 0xff80000056097808 */ /* 0x000fe20002800000 */
[--C-:B------:R-:W-:Y:S01]  /*3830*/  FADD R68, R25, -R227.reuse ;  /* 0x800000e319447221 */ /* 0x100fe20000000000 */
[----:B------:R-:W-:Y:S01]  /*3840*/  FSETP.GEU.AND P4, PT, R60, -126, PT ;  /* 0xc2fc00003c00780b */ /* 0x000fe20003f8e000 */
[----:B------:R-:W-:Y:S01]  /*3850*/  FADD R227, R27, -R227 ;  /* 0x800000e31be37221 */ /* 0x000fe20000000000 */
[----:B------:R-:W-:Y:S01]  /*3860*/  FSETP.GEU.AND P5, PT, R69, -126, PT ;  /* 0xc2fc00004500780b */ /* 0x000fe20003fae000 */
[----:B------:R-:W-:Y:S01]  /*3870*/  FFMA R61, R61, UR30, -R12 ;  /* 0x0000001e3d3d7c23 */ /* 0x000fe2000800080c */
[----:B------:R-:W-:Y:S01]  /*3880*/  FSEL R70, R85, -INF , P2 ;  /* 0xff80000055467808 */ /* 0x000fe20001000000 */
[----:B--2---:R-:W-:Y:S01]  /*3890*/  @!P1 FMUL R8, R8, R8 ;  /* 0x0000000808089220 */ /* 0x004fe20000400000 */
[----:B------:R-:W-:Y:S01]  /*38a0*/  FSETP.GEU.AND P1, PT, R71, -126, PT ;  /* 0xc2fc00004700780b */ /* 0x000fe20003f2e000 */
[----:B------:R-:W-:Y:S01]  /*38b0*/  FMUL R227, R230, R227 ;  /* 0x000000e3e6e37220 */ /* 0x000fe20000400000 */
[----:B------:R-:W-:Y:S01]  /*38c0*/  FSEL R72, R87, -INF , P6 ;  /* 0xff80000057487808 */ /* 0x000fe20003000000 */
[----:B------:R-:W-:Y:S01]  /*38d0*/  FFMA R13, R70, UR30, -R13 ;  /* 0x0000001e460d7c23 */ /* 0x000fe2000800080d */
[----:B------:R-:W-:-:S02]  /*38e0*/  FSETP.GEU.AND P2, PT, R73, -126, PT ;  /* 0xc2fc00004900780b */ /* 0x000fc40003f4e000 */
[----:B------:R-:W-:Y:S01]  /*38f0*/  FSETP.GEU.AND P6, PT, R76, -126, PT ;  /* 0xc2fc00004c00780b */ /* 0x000fe20003fce000 */
[----:B---3--:R-:W-:Y:S01]  /*3900*/  @!P3 FMUL R63, R63, R63 ;  /* 0x0000003f3f3fb220 */ /* 0x008fe20000400000 */
[----:B------:R-:W-:Y:S01]  /*3910*/  FSETP.GEU.AND P3, PT, R75, -126, PT ;  /* 0xc2fc00004b00780b */ /* 0x000fe20003f6e000 */
[----:B------:R-:W-:Y:S01]  /*3920*/  @!P4 FMUL R60, R60, 0.5 ;  /* 0x3f0000003c3cc820 */ /* 0x000fe20000400000 */
[----:B------:R-:W-:Y:S01]  /*3930*/  @!P5 FMUL R69, R69, 0.5 ;  /* 0x3f0000004545d820 */ /* 0x000fe20000400000 */
[----:B------:R-:W-:Y:S01]  /*3940*/  FFMA R15, R72, UR30, -R15 ;  /* 0x0000001e480f7c23 */ /* 0x000fe2000800080f */
[----:B------:R-:W-:Y:S01]  /*3950*/  F2FP.F16.F32.PACK_AB R24, R63, R8 ;  /* 0x000000083f18723e */ /* 0x000fe200000000ff */
[----:B------:R-:W-:Y:S02]  /*3960*/  @!P1 FMUL R71, R71, 0.5 ;  /* 0x3f00000047479820 */ /* 0x000fe40000400000 */
[----:B------:R-:W1:Y:S02]  /*3970*/  MUFU.EX2 R60, R60 ;  /* 0x0000003c003c7308 */ /* 0x000e640000000800 */
[----:B------:R-:W-:-:S02]  /*3980*/  @!P2 FMUL R73, R73, 0.5 ;  /* 0x3f0000004949a820 */ /* 0x000fc40000400000 */
[----:B------:R-:W-:Y:S02]  /*3990*/  @!P6 FMUL R76, R76, 0.5 ;  /* 0x3f0000004c4ce820 */ /* 0x000fe40000400000 */
[----:B------:R-:W-:Y:S02]  /*39a0*/  @!P3 FMUL R75, R75, 0.5 ;  /* 0x3f0000004b4bb820 */ /* 0x000fe40000400000 */
[----:B------:R-:W2:Y:S08]  /*39b0*/  MUFU.EX2 R69, R69 ;  /* 0x0000004500457308 */ /* 0x000eb00000000800 */
[----:B------:R-:W3:Y:S01]  /*39c0*/  MUFU.EX2 R11, R73 ;  /* 0x00000049000b7308 */ /* 0x000ee20000000800 */
[----:B-1----:R-:W-:Y:S01]  /*39d0*/  @!P4 FMUL R60, R60, R60 ;  /* 0x0000003c3c3cc220 */ /* 0x002fe20000400000 */
[----:B------:R-:W-:-:S06]  /*39e0*/  FSETP.GEU.AND P4, PT, R61, -126, PT ;  /* 0xc2fc00003d00780b */ /* 0x000fcc0003f8e000 */
[----:B------:R-:W1:Y:S01]  /*39f0*/  MUFU.EX2 R10, R76 ;  /* 0x0000004c000a7308 */ /* 0x000e620000000800 */
[----:B--2---:R-:W-:Y:S01]  /*3a00*/  @!P5 FMUL R69, R69, R69 ;  /* 0x000000454545d220 */ /* 0x004fe20000400000 */
[----:B------:R-:W-:-:S04]  /*3a10*/  FSETP.GEU.AND P5, PT, R13, -126, PT ;  /* 0xc2fc00000d00780b */ /* 0x000fc80003fae000 */
[----:B------:R-:W-:Y:S01]  /*3a20*/  F2FP.F16.F32.PACK_AB R25, R69, R60 ;  /* 0x0000003c4519723e */ /* 0x000fe200000000ff */
[----:B------:R-:W-:Y:S01]  /*3a30*/  @!P4 FMUL R61, R61, 0.5 ;  /* 0x3f0000003d3dc820 */ /* 0x000fe20000400000 */
[----:B------:R-:W2:Y:S01]  /*3a40*/  MUFU.EX2 R71, R71 ;  /* 0x0000004700477308 */ /* 0x000ea20000000800 */
[----:B---3--:R-:W-:Y:S01]  /*3a50*/  @!P2 FMUL R11, R11, R11 ;  /* 0x0000000b0b0ba220 */ /* 0x008fe20000400000 */
[----:B------:R-:W-:-:S05]  /*3a60*/  FSETP.GEU.AND P2, PT, R57, -126, PT ;  /* 0xc2fc00003900780b */ /* 0x000fca0003f4e000 */
[----:B------:R-:W-:Y:S01]  /*3a70*/  @!P5 FMUL R13, R13, 0.5 ;  /* 0x3f0000000d0dd820 */ /* 0x000fe20000400000 */
[----:B------:R-:W3:Y:S01]  /*3a80*/  MUFU.EX2 R30, R75 ;  /* 0x0000004b001e7308 */ /* 0x000ee20000000800 */
[----:B-1----:R-:W-:Y:S01]  /*3a90*/  @!P6 FMUL R10, R10, R10 ;  /* 0x0000000a0a0ae220 */ /* 0x002fe20000400000 */
[----:B------:R-:W-:-:S04]  /*3aa0*/  FSETP.GEU.AND P6, PT, R59, -126, PT ;  /* 0xc2fc00003b00780b */ /* 0x000fc80003fce000 */
[----:B------:R-:W-:Y:S01]  /*3ab0*/  F2FP.F16.F32.PACK_AB R26, R10, R11 ;  /* 0x0000000b0a1a723e */ /* 0x000fe200000000ff */
[----:B------:R-:W-:Y:S01]  /*3ac0*/  @!P2 FMUL R57, R57, 0.5 ;  /* 0x3f0000003939a820 */ /* 0x000fe20000400000 */
[----:B------:R-:W-:Y:S01]  /*3ad0*/  FMUL R11, R11, UR16 ;  /* 0x000000100b0b7c20 */ /* 0x000fe20008400000 */
[----:B--2---:R-:W-:Y:S01]  /*3ae0*/  @!P1 FMUL R71, R71, R71 ;  /* 0x0000004747479220 */ /* 0x004fe20000400000 */
[----:B------:R-:W-:Y:S01]  /*3af0*/  FSETP.GEU.AND P1, PT, R56, -126, PT ;  /* 0xc2fc00003800780b */ /* 0x000fe20003f2e000 */
[----:B------:R-:W-:Y:S01]  /*3b00*/  FMUL R10, R10, UR16 ;  /* 0x000000100a0a7c20 */ /* 0x000fe20008400000 */
[----:B------:R-:W-:-:S03]  /*3b10*/  FMUL R11, R11, R44 ;  /* 0x0000002c0b0b7220 */ /* 0x000fc60000400000 */
[----:B------:R-:W-:Y:S01]  /*3b20*/  @!P6 FMUL R59, R59, 0.5 ;  /* 0x3f0000003b3be820 */ /* 0x000fe20000400000 */
[----:B------:R-:W-:Y:S01]  /*3b30*/  FMUL R10, R10, R45 ;  /* 0x0000002d0a0a7220 */ /* 0x000fe20000400000 */
[----:B---3--:R-:W-:Y:S01]  /*3b40*/  @!P3 FMUL R30, R30, R30 ;  /* 0x0000001e1e1eb220 */ /* 0x008fe20000400000 */
[----:B------:R-:W-:Y:S01]  /*3b50*/  FSETP.GEU.AND P3, PT, R58, -126, PT ;  /* 0xc2fc00003a00780b */ /* 0x000fe20003f6e000 */
[----:B------:R-:W1:Y:S03]  /*3b60*/  MUFU.EX2 R50, R59 ;  /* 0x0000003b00327308 */ /* 0x000e660000000800 */
[----:B------:R-:W-:Y:S01]  /*3b70*/  F2FP.F16.F32.PACK_AB R27, R30, R71 ;  /* 0x000000471e1b723e */ /* 0x000fe200000000ff */
[----:B------:R-:W-:Y:S01]  /*3b80*/  @!P1 FMUL R56, R56, 0.5 ;  /* 0x3f00000038389820 */ /* 0x000fe20000400000 */
[----:B------:R-:W-:Y:S01]  /*3b90*/  FMUL R30, R30, UR16 ;  /* 0x000000101e1e7c20 */ /* 0x000fe20008400000 */
[----:B------:R-:W-:Y:S01]  /*3ba0*/  FMUL R71, R71, UR16 ;  /* 0x0000001047477c20 */ /* 0x000fe20008400000 */
[----:B------:R-:W-:Y:S01]  /*3bb0*/  WARPGROUP.ARRIVE ;  /* 0x00000000000079c5 */ /* 0x000fe20000000000 */
[----:B------:R-:W2:Y:S01]  /*3bc0*/  MUFU.EX2 R51, R56 ;  /* 0x0000003800337308 */ /* 0x000ea20000000800 */
[----:B------:R-:W-:Y:S01]  /*3bd0*/  FMUL R47, R30, R47 ;  /* 0x0000002f1e2f7220 */ /* 0x000fe20000400000 */
[----:B------:R-:W-:Y:S01]  /*3be0*/  F2FP.F16.F32.PACK_AB R30, R10, R11 ;  /* 0x0000000b0a1e723e */ /* 0x000fe200000000ff */
[----:B------:R-:W-:Y:S01]  /*3bf0*/  FMUL R46, R71, R46 ;  /* 0x0000002e472e7220 */ /* 0x000fe20000400000 */
[----:B------:R-:W-:Y:S01]  /*3c00*/  @!P3 FMUL R58, R58, 0.5 ;  /* 0x3f0000003a3ab820 */ /* 0x000fe20000400000 */
[----:B------:R-:W-:Y:S01]  /*3c10*/  HGMMA.64x128x16.F32 R88, R24, gdesc[UR16].tnspB, R88, gsb0 ;  /* 0x41e0001018587df0 */ /* 0x000fe20008000858 */
[----:B------:R-:W-:Y:S01]  /*3c20*/  UIADD3 UR18, UR17, 0x180, URZ ;  /* 0x0000018011127890 */ /* 0x000fe2000fffe03f */
[----:B------:R-:W-:Y:S01]  /*3c30*/  FMUL R10, R231, R226 ;  /* 0x000000e2e70a7220 */ /* 0x000fe20000400000 */
[----:B------:R-:W3:Y:S01]  /*3c40*/  MUFU.EX2 R54, R58 ;  /* 0x0000003a00367308 */ /* 0x000ee20000000800 */
[----:B-1----:R-:W-:Y:S01]  /*3c50*/  @!P6 FMUL R50, R50, R50 ;  /* 0x000000323232e220 */ /* 0x002fe20000400000 */
[----:B------:R-:W-:-:S02]  /*3c60*/  UMOV UR19, 0x40000040 ;  /* 0x4000004000137882 */ /* 0x000fc40000000000 */
[----:B------:R-:W-:Y:S01]  /*3c70*/  F2FP.F16.F32.PACK_AB R10, R227, R10 ;  /* 0x0000000ae30a723e */ /* 0x000fe200000000ff */
[----:B--2---:R-:W-:Y:S01]  /*3c80*/  @!P1 FMUL R51, R51, R51 ;  /* 0x0000003333339220 */ /* 0x004fe20000400000 */
[----:B------:R-:W-:Y:S01]  /*3c90*/  FSETP.GEU.AND P1, PT, R15, -126, PT ;  /* 0xc2fc00000f00780b */ /* 0x000fe20003f2e000 */
[----:B---3--:R-:W-:-:S12]  /*3ca0*/  @!P3 FMUL R54, R54, R54 ;  /* 0x000000363636b220 */ /* 0x008fd80000400000 */
[----:B------:R-:W-:Y:S01]  /*3cb0*/  @!P1 FMUL R15, R15, 0.5 ;  /* 0x3f0000000f0f9820 */ /* 0x000fe20000400000 */
[----:B------:R-:W-:Y:S02]  /*3cc0*/  WARPGROUP.DEPBAR.LE gsb0, 0x0 ;  /* 0x00008000000079c5 */ /* 0x000fe40000010000 */
[----:B------:R-:W-:Y:S01]  /*3cd0*/  FFMA R24, R9, UR30, -R14 ;  /* 0x0000001e09187c23 */ /* 0x000fe2000800080e */
[----:B------:R-:W-:Y:S01]  /*3ce0*/  FMUL R25, R232, R29 ;  /* 0x0000001de8197220 */ /* 0x000fe20000400000 */
[----:B------:R-:W1:Y:S03]  /*3cf0*/  MUFU.EX2 R9, R61 ;  /* 0x0000003d00097308 */ /* 0x000e660000000800 */
[----:B------:R-:W-:Y:S02]  /*3d00*/  FSETP.GEU.AND P6, PT, R24, -126, PT ;  /* 0xc2fc00001800780b */ /* 0x000fe40003fce000 */
[----:B------:R-:W-:Y:S01]  /*3d10*/  F2FP.F16.F32.PACK_AB R12, R25, R28 ;  /* 0x0000001c190c723e */ /* 0x000fe200000000ff */
[----:B------:R-:W-:Y:S01]  /*3d20*/  FMUL R25, R18, UR16 ;  /* 0x0000001012197c20 */ /* 0x000fe20008400000 */
[----:B------:R-:W-:Y:S01]  /*3d30*/  FMUL R18, R19, UR16 ;  /* 0x0000001013127c20 */ /* 0x000fe20008400000 */
[----:B------:R-:W-:Y:S01]  /*3d40*/  FMUL R19, R4, UR16 ;  /* 0x0000001004137c20 */ /* 0x000fe20008400000 */
[----:B------:R-:W-:Y:S01]  /*3d50*/  F2FP.F16.F32.PACK_AB R4, R33, R32 ;  /* 0x000000202104723e */ /* 0x000fe200000000ff */
[----:B------:R-:W2:Y:S01]  /*3d60*/  MUFU.EX2 R29, R57 ;  /* 0x00000039001d7308 */ /* 0x000ea20000000800 */
[----:B------:R-:W-:Y:S01]  /*3d70*/  FMUL R26, R18, R35 ;  /* 0x00000023121a7220 */ /* 0x000fe20000400000 */
[----:B------:R-:W-:Y:S01]  /*3d80*/  FMUL R18, R5, UR16 ;  /* 0x0000001005127c20 */ /* 0x000fe20008400000 */
[----:B------:R-:W-:Y:S01]  /*3d90*/  FMUL R25, R25, R34 ;  /* 0x0000002219197220 */ /* 0x000fe20000400000 */
[----:B------:R-:W-:Y:S01]  /*3da0*/  FMUL R19, R19, R36 ;  /* 0x0000002413137220 */ /* 0x000fe20000400000 */
[----:B------:R-:W-:Y:S01]  /*3db0*/  F2FP.F16.F32.PACK_AB R28, R31, R224 ;  /* 0x000000e01f1c723e */ /* 0x000fe200000000ff */
[----:B------:R-:W-:Y:S01]  /*3dc0*/  @!P6 FMUL R24, R24, 0.5 ;  /* 0x3f0000001818e820 */ /* 0x000fe20000400000 */
[----:B------:R-:W-:Y:S01]  /*3dd0*/  FMUL R34, R18, R37 ;  /* 0x0000002512227220 */ /* 0x000fe20000400000 */
[----:B------:R3:W4:Y:S01]  /*3de0*/  MUFU.EX2 R14, R13 ;  /* 0x0000000d000e7308 */ /* 0x0007220000000800 */
[----:B------:R-:W-:Y:S01]  /*3df0*/  FMUL R18, R7, UR16 ;  /* 0x0000001007127c20 */ /* 0x000fe20008400000 */
[----:B-1----:R-:W-:Y:S01]  /*3e00*/  @!P4 FMUL R9, R9, R9 ;  /* 0x000000090909c220 */ /* 0x002fe20000400000 */
[----:B------:R-:W-:Y:S01]  /*3e10*/  FMUL R7, R8, UR16 ;  /* 0x0000001008077c20 */ /* 0x000fe20008400000 */
[----:B------:R-:W-:Y:S01]  /*3e20*/  FMUL R8, R63, UR16 ;  /* 0x000000103f087c20 */ /* 0x000fe20008400000 */
[----:B------:R-:W-:Y:S01]  /*3e30*/  FMUL R39, R18, R39 ;  /* 0x0000002712277220 */ /* 0x000fe20000400000 */
[----:B------:R-:W-:Y:S01]  /*3e40*/  F2FP.F16.F32.PACK_AB R18, R34, R19 ;  /* 0x000000132212723e */ /* 0x000fe200000000ff */
[----:B------:R-:W-:Y:S01]  /*3e50*/  FMUL R7, R7, R40 ;  /* 0x0000002807077220 */ /* 0x000fe20000400000 */
[----:B------:R1:W5:Y:S01]  /*3e60*/  MUFU.EX2 R5, R24 ;  /* 0x0000001800057308 */ /* 0x0003620000000800 */
[----:B--2---:R-:W-:Y:S01]  /*3e70*/  @!P2 FMUL R29, R29, R29 ;  /* 0x0000001d1d1da220 */ /* 0x004fe20000400000 */
[----:B---3--:R-:W-:Y:S01]  /*3e80*/  FMUL R13, R6, UR16 ;  /* 0x00000010060d7c20 */ /* 0x008fe20008400000 */
[----:B------:R-:W-:Y:S01]  /*3e90*/  F2FP.F16.F32.PACK_AB R6, R26, R25 ;  /* 0x000000191a06723e */ /* 0x000fe200000000ff */
[----:B------:R-:W-:Y:S01]  /*3ea0*/  FMUL R8, R8, R41 ;  /* 0x0000002908087220 */ /* 0x000fe20000400000 */
[----:B------:R-:W-:Y:S01]  /*3eb0*/  ISETP.NE.AND P2, PT, RZ, UR9, PT ;  /* 0x00000009ff007c0c */ /* 0x000fe2000bf45270 */
[----:B------:R-:W-:Y:S01]  /*3ec0*/  FMUL R38, R13, R38 ;  /* 0x000000260d267220 */ /* 0x000fe20000400000 */
[----:B------:R-:W-:Y:S01]  /*3ed0*/  F2FP.F16.F32.PACK_AB R25, R54, R29 ;  /* 0x0000001d3619723e */ /* 0x000fe200000000ff */
[----:B------:R-:W2:Y:S01]  /*3ee0*/  MUFU.EX2 R32, R15 ;  /* 0x0000000f00207308 */ /* 0x000ea20000000800 */
[----:B-1----:R-:W-:Y:S01]  /*3ef0*/  FMUL R24, R69, UR16 ;  /* 0x0000001045187c20 */ /* 0x002fe20008400000 */
[----:B----4-:R-:W-:Y:S01]  /*3f00*/  @!P5 FMUL R14, R14, R14 ;  /* 0x0000000e0e0ed220 */ /* 0x010fe20000400000 */
[----:B------:R-:W-:Y:S01]  /*3f10*/  FMUL R13, R60, UR16 ;  /* 0x000000103c0d7c20 */ /* 0x000fe20008400000 */
[----:B------:R-:W-:Y:S01]  /*3f20*/  FMUL R29, R29, UR16 ;  /* 0x000000101d1d7c20 */ /* 0x000fe20008400000 */
[----:B------:R-:W-:Y:S01]  /*3f30*/  FMUL R34, R24, R43 ;  /* 0x0000002b18227220 */ /* 0x000fe20000400000 */
[----:B------:R-:W-:Y:S01]  /*3f40*/  F2FP.F16.F32.PACK_AB R24, R51, R50 ;  /* 0x000000323318723e */ /* 0x000fe200000000ff */
[----:B------:R-:W-:Y:S01]  /*3f50*/  FMUL R54, R54, UR16 ;  /* 0x0000001036367c20 */ /* 0x000fe20008400000 */
[C---:B------:R-:W-:Y:S01]  /*3f60*/  F2FP.F16.F32.PACK_AB R26, R14.reuse, R9 ;  /* 0x000000090e1a723e */ /* 0x040fe200000000ff */
[----:B-----5:R-:W-:Y:S01]  /*3f70*/  @!P6 FMUL R5, R5, R5 ;  /* 0x000000050505e220 */ /* 0x020fe20000400000 */
[----:B------:R-:W-:Y:S01]  /*3f80*/  FMUL R9, R9, UR16 ;  /* 0x0000001009097c20 */ /* 0x000fe20008400000 */
[----:B------:R-:W-:Y:S01]  /*3f90*/  FMUL R14, R14, UR16 ;  /* 0x000000100e0e7c20 */ /* 0x000fe20008400000 */
[----:B------:R-:W-:Y:S01]  /*3fa0*/  FMUL R13, R13, R42 ;  /* 0x0000002a0d0d7220 */ /* 0x000fe20000400000 */
[----:B------:R-:W-:Y:S01]  /*3fb0*/  FMUL R29, R29, R20 ;  /* 0x000000141d1d7220 */ /* 0x000fe20000400000 */
[----:B------:R-:W-:Y:S01]  /*3fc0*/  FMUL R54, R54, R21 ;  /* 0x0000001536367220 */ /* 0x000fe20000400000 */
[----:B------:R-:W-:Y:S01]  /*3fd0*/  FMUL R9, R9, R52 ;  /* 0x0000003409097220 */ /* 0x000fe20000400000 */
[----:B------:R-:W-:Y:S01]  /*3fe0*/  FMUL R14, R14, R53 ;  /* 0x000000350e0e7220 */ /* 0x000fe20000400000 */
[----:B--2---:R-:W-:Y:S01]  /*3ff0*/  @!P1 FMUL R32, R32, R32 ;  /* 0x0000002020209220 */ /* 0x004fe20000400000 */
[----:B------:R-:W-:-:S02]  /*4000*/  F2FP.F16.F32.PACK_AB R34, R34, R13 ;  /* 0x0000000d2222723e */ /* 0x000fc400000000ff */
[----:B------:R-:W-:Y:S02]  /*4010*/  F2FP.F16.F32.PACK_AB R20, R47, R46 ;  /* 0x0000002e2f14723e */ /* 0x000fe400000000ff */
[C---:B------:R-:W-:Y:S01]  /*4020*/  F2FP.F16.F32.PACK_AB R27, R32.reuse, R5 ;  /* 0x00000005201b723e */ /* 0x040fe200000000ff */
[----:B------:R-:W-:Y:S01]  /*4030*/  FMUL R5, R5, UR16 ;  /* 0x0000001005057c20 */ /* 0x000fe20008400000 */
[----:B------:R-:W-:Y:S01]  /*4040*/  FMUL R32, R32, UR16 ;  /* 0x0000001020207c20 */ /* 0x000fe20008400000 */
[----:B------:R-:W-:Y:S01]  /*4050*/  F2FP.F16.F32.PACK_AB R14, R14, R9 ;  /* 0x000000090e0e723e */ /* 0x000fe200000000ff */
[----:B------:R-:W-:Y:S01]  /*4060*/  WARPGROUP.ARRIVE ;  /* 0x00000000000079c5 */ /* 0x000fe20000000000 */
[----:B------:R-:W-:Y:S01]  /*4070*/  FMUL R22, R5, R22 ;  /* 0x0000001605167220 */ /* 0x000fe20000400000 */
[----:B------:R-:W-:-:S04]  /*4080*/  FMUL R23, R32, R23 ;  /* 0x0000001720177220 */ /* 0x000fc80000400000 */
[----:B------:R-:W-:Y:S01]  /*4090*/  HGMMA.64x128x16.F32 R88, R24, gdesc[UR16].tnspB, R88, gsb0 ;  /* 0x41e0001018587df0 */ /* 0x000fe20008000858 */
[----:B------:R-:W-:Y:S02]  /*40a0*/  F2FP.F16.F32.PACK_AB R22, R23, R22 ;  /* 0x000000161716723e */ /* 0x000fe400000000ff */
[----:B------:R-:W-:Y:S02]  /*40b0*/  WARPGROUP.DEPBAR.LE gsb0, 0x0 ;  /* 0x00008000000079c5 */ /* 0x000fe40000010000 */
[----:B------:R-:W-:Y:S01]  /*40c0*/  F2FP.F16.F32.PACK_AB R26, R8, R7 ;  /* 0x00000007081a723e */ /* 0x000fe200000000ff */
[----:B------:R-:W-:Y:S01]  /*40d0*/  FMUL R7, R50, UR16 ;  /* 0x0000001032077c20 */ /* 0x000fe20008400000 */
[----:B------:R-:W-:Y:S01]  /*40e0*/  FMUL R8, R51, UR16 ;  /* 0x0000001033087c20 */ /* 0x000fe20008400000 */
[----:B------:R-:W-:Y:S02]  /*40f0*/  F2FP.F16.F32.PACK_AB R24, R39, R38 ;  /* 0x000000262718723e */ /* 0x000fe400000000ff */
[----:B------:R-:W-:Y:S01]  /*4100*/  FMUL R7, R7, R48 ;  /* 0x0000003007077220 */ /* 0x000fe20000400000 */
[----:B------:R-:W-:-:S05]  /*4110*/  FMUL R8, R8, R49 ;  /* 0x0000003108087220 */ /* 0x000fca0000400000 */
[----:B------:R-:W-:Y:S01]  /*4120*/  F2FP.F16.F32.PACK_AB R36, R8, R7 ;  /* 0x000000070824723e */ /* 0x000fe200000000ff */
[----:B------:R-:W-:Y:S01]  /*4130*/  FMUL R7, R16, UR16 ;  /* 0x0000001010077c20 */ /* 0x000fe20008400000 */
[----:B------:R-:W-:Y:S01]  /*4140*/  USEL UR16, URZ, 0x1, UP0 ;  /* 0x000000013f107887 */ /* 0x000fe20008000000 */
[----:B------:R-:W-:Y:S01]  /*4150*/  FMUL R8, R17, R68 ;  /* 0x0000004411087220 */ /* 0x000fe20000400000 */
[----:B------:R-:W-:Y:S01]  /*4160*/  F2FP.F16.F32.PACK_AB R16, R54, R29 ;  /* 0x0000001d3610723e */ /* 0x000fe200000000ff */
[----:B------:R-:W-:Y:S01]  /*4170*/  FMUL R7, R7, R62 ;  /* 0x0000003e07077220 */ /* 0x000fe20000400000 */
[----:B------:R-:W-:-:S04]  /*4180*/  ULOP3.LUT UR14, UR14, UR16, URZ, 0x3c, !UPT ;  /* 0x000000100e0e7292 */ /* 0x000fc8000f8e3c3f */
[----:B------:R-:W-:Y:S01]  /*4190*/  F2FP.F16.F32.PACK_AB R8, R8, R7 ;  /* 0x000000070808723e */ /* 0x000fe200000000ff */
[----:B------:R-:W-:Y:S07]  /*41a0*/  @P2 BRA `(.L_x_26) ;  /* 0x0000000000182947 */ /* 0x000fee0003800000 */
[----:B------:R-:W-:Y:S01]  /*41b0*/  ULEA UR16, UR37, UR39, 0x1 ;  /* 0x0000002725107291 */ /* 0x000fe2000f8e083f */
[----:B------:R-:W-:-:S03]  /*41c0*/  IMAD.U32 R5, RZ, RZ, UR14 ;  /* 0x0000000eff057e24 */ /* 0x000fc6000f8e00ff */
[----:B------:R-:W-:Y:S02]  /*41d0*/  ULEA UR16, UR16, UR36, 0x3 ;  /* 0x0000002410107291 */ /* 0x000fe4000f8e183f */
[----:B------:R-:W-:-:S07]  /*41e0*/  SHF.L.U32 R5, R5, 0x1f, RZ ;  /* 0x0000001f05057819 */ /* 0x000fce00000006ff */
[----:B------:R-:W1:Y:S02]  /*41f0*/  SYNCS.PHASECHK.TRANS64.TRYWAIT P1, [UR16+0x344a0], R5 ;  /* 0x0344a005ff0075a7 */ /* 0x000e640008020150 */
[----:B-1----:R-:W-:Y:S05]  /*4200*/  @!P1 BRA `(.L_x_27) ;  /* 0x0000007000749947 */ /* 0x002fea0003800000 */
.L_x_26:
[----:B------:R2:W-:Y:S04]  /*4210*/  STS [R3+0x10000], R8 ;  /* 0x0100000803007388 */ /* 0x0005e80000000800 */
        /* <DEDUP_REMOVED lines=14> */
[----:B------:R2:W-:Y:S01]  /*4300*/  STS [R3+0x10780], R22 ;  /* 0x0107801603007388 */ /* 0x0005e20000000800 */
[----:B------:R-:W-:Y:S01]  /*4310*/  @!PT LDS RZ, [RZ] ;  /* 0x00000000fffff984 */ /* 0x000fe20000000800 */
[----:B------:R-:W-:Y:S01]  /*4320*/  @!PT LDS RZ, [RZ] ;  /* 0x00000000fffff984 */ /* 0x000fe20000000800 */
[----:B------:R-:W-:Y:S01]  /*4330*/  @!PT LDS RZ, [RZ] ;  /* 0x00000000fffff984 */ /* 0x000fe20000000800 */
[----:B------:R-:W-:Y:S01]  /*4340*/  @!PT LDS RZ, [RZ] ;  /* 0x00000000fffff984 */ /* 0x000fe20000000800 */
[----:B------:R3:W-:Y:S06]  /*4350*/  MEMBAR.ALL.CTA ;  /* 0x0000000000007992 */ /* 0x0007ec0000008000 */
[----:B---3--:R-:W3:Y:S01]  /*4360*/  FENCE.VIEW.ASYNC.S ;  /* 0x00000000000073c6 */ /* 0x008ee20000000000 */
[----:B------:R-:W-:Y:S05]  /*4370*/  @P2 BRA `(.L_x_28) ;  /* 0x0000000000242947 */ /* 0x000fea0003800000 */
[----:B------:R-:W-:Y:S02]  /*4380*/  USHF.L.U32 UR16, UR37, 0x1, URZ ;  /* 0x0000000125107899 */ /* 0x000fe4000800063f */
[----:B------:R-:W-:Y:S02]  /*4390*/  UIADD3 UR37, UR37, 0x1, URZ ;  /* 0x0000000125257890 */ /* 0x000fe4000fffe03f */
[----:B------:R-:W-:Y:S02]  /*43a0*/  ULOP3.LUT UR16, UR16, 0xfffffffe, UR28, 0xe2, !UPT ;  /* 0xfffffffe10107892 */ /* 0x000fe4000f8ee21c */
[----:B------:R-:W-:Y:S02]  /*43b0*/  UISETP.NE.AND UP0, UPT, UR37, 0x2, UPT ;  /* 0x000000022500788c */ /* 0x000fe4000bf05270 */
[----:B------:R-:W-:Y:S02]  /*43c0*/  ULEA UR16, UR16, UR36, 0x3 ;  /* 0x0000002410107291 */ /* 0x000fe4000f8e183f */
[----:B------:R-:W-:-:S07]  /*43d0*/  USEL UR37, UR37, URZ, UP0 ;  /* 0x0000003f25257287 */ /* 0x000fce0008000000 */
[----:B---3--:R-:W-:Y:S01]  /*43e0*/  SYNCS.ARRIVE.TRANS64.A1T0 RZ, [UR16+0x344a0], RZ ;  /* 0x0344a0ffffff79a7 */ /* 0x008fe20008100010 */
[----:B------:R-:W-:-:S04]  /*43f0*/  USEL UR16, URZ, 0x1, UP0 ;  /* 0x000000013f107887 */ /* 0x000fc80008000000 */
[----:B------:R-:W-:-:S12]  /*4400*/  ULOP3.LUT UR14, UR14, UR16, URZ, 0x3c, !UPT ;  /* 0x000000100e0e7292 */ /* 0x000fd8000f8e3c3f */
.L_x_28:
[----:B------:R-:W-:-:S06]  /*4410*/  UISETP.NE.AND UP0, UPT, UR9, 0x1, UPT ;  /* 0x000000010900788c */ /* 0x000fcc000bf05270 */
[----:B------:R-:W-:-:S13]  /*4420*/  PLOP3.LUT P1, PT, PT, PT, UP0, 0x80, 0x0 ;  /* 0x000000000000781c */ /* 0x000fda0003f2f008 */
[----:B------:R-:W-:Y:S05]  /*4430*/  @!P1 BRA `(.L_x_29) ;  /* 0x0000000000bc9947 */ /* 0x000fea0003800000 */
[----:B------:R-:W-:Y:S01]  /*4440*/  UIADD3 UR16, UR36, 0x10000, URZ ;  /* 0x0001000024107890 */ /* 0x000fe2000fffe03f */
[----:B---3--:R-:W-:Y:S01]  /*4450*/  WARPGROUP.ARRIVE ;  /* 0x00000000000079c5 */ /* 0x008fe20000000000 */
[----:B------:R-:W-:Y:S02]  /*4460*/  ULEA UR22, UR22, UR25, 0xa ;  /* 0x0000001916167291 */ /* 0x000fe4000f8e503f */
[----:B------:R-:W-:Y:S01]  /*4470*/  USHF.R.U32.HI UR16, URZ, 0x4, UR16 ;  /* 0x000000043f107899 */ /* 0x000fe20008011610 */
[----:B------:R-:W-:Y:S01]  /*4480*/  UMOV UR19, 0x40000040 ;  /* 0x4000004000137882 */ /* 0x000fe20000000000 */
[----:B------:R-:W-:Y:S02]  /*4490*/  UMOV UR17, 0x40 ;  /* 0x0000004000117882 */ /* 0x000fe40000000000 */
[----:B------:R-:W-:Y:S01]  /*44a0*/  ULOP3.LUT UR16, UR16, 0x3fff, URZ, 0xc0, !UPT ;  /* 0x00003fff10107892 */ /* 0x000fe2000f8ec03f */
[----:B------:R-:W-:Y:S01]  /*44b0*/  UMOV UR18, UR22 ;  /* 0x0000001600127c82 */ /* 0x000fe20008000000 */
[----:B------:R-:W-:-:S02]  /*44c0*/  UISETP.NE.AND UP0, UPT, UR11, 0x3, UPT ;  /* 0x000000030b00788c */ /* 0x000fc4000bf05270 */
[----:B------:R-:W-:-:S04]  /*44d0*/  ULOP3.LUT UR16, UR16, 0x80000, URZ, 0xfc, !UPT ;  /* 0x0008000010107892 */ /* 0x000fc8000f8efc3f */
[----:B------:R-:W-:Y:S01]  /*44e0*/  ULEA UR23, UR9, UR16, 0x9 ;  /* 0x0000001009177291 */ /* 0x000fe2000f8e483f */
[----:B------:R-:W-:-:S06]  /*44f0*/  PLOP3.LUT P2, PT, PT, PT, UP0, 0x80, 0x0 ;  /* 0x000000000000781c */ /* 0x000fcc0003f4f008 */
[----:B------:R-:W-:Y:S02]  /*4500*/  UMOV UR16, UR23 ;  /* 0x0000001700107c82 */ /* 0x000fe40008000000 */
[----:B------:R-:W-:Y:S01]  /*4510*/  HGMMA.64x128x16.F32 R152, gdesc[UR16].tnspB, R152, gsb0 ;  /* 0x41e00000109879f0 */ /* 0x000fe20008000898 */
[----:B------:R-:W-:Y:S02]  /*4520*/  UIADD3 UR18, UR22, 0x80, URZ ;  /* 0x0000008016127890 */ /* 0x000fe4000fffe03f */
[----:B------:R-:W-:Y:S01]  /*4530*/  UIADD3 UR16, UR23, 0x10, URZ ;  /* 0x0000001017107890 */ /* 0x000fe2000fffe03f */
[----:B------:R-:W-:Y:S01]  /*4540*/  UMOV UR19, 0x40000040 ;  /* 0x4000004000137882 */ /* 0x000fe20000000000 */
[----:B------:R-:W-:Y:S01]  /*4550*/  UMOV UR17, 0x40 ;  /* 0x0000004000117882 */ /* 0x000fe20000000000 */
[----:B------:R-:W-:Y:S02]  /*4560*/  WARPGROUP.DEPBAR.LE gsb0, 0x0 ;  /* 0x00008000000079c5 */ /* 0x000fe40000010000 */
[----:B------:R-:W-:-:S06]  /*4570*/  WARPGROUP.ARRIVE ;  /* 0x00000000000079c5 */ /* 0x000fcc0000000000 */
        /* <DEDUP_REMOVED lines=14> */
[----:B------:R-:W-:Y:S03]  /*4660*/  HGMMA.64x128x16.F32 R152, gdesc[UR16].tnspB, R152, gsb0 ;  /* 0x41e00000109879f0 */ /* 0x000fe60008000898 */
[----:B------:R-:W-:Y:S02]  /*4670*/  WARPGROUP.DEPBAR.LE gsb0, 0x0 ;  /* 0x00008000000079c5 */ /* 0x000fe40000010000 */
[----:B------:R-:W-:Y:S05]  /*4680*/  @!P2 BRA `(.L_x_30) ;  /* 0x000000000004a947 */ /* 0x000fea0003800000 */
[----:B------:R-:W-:Y:S01]  /*4690*/  BPT.TRAP 0x1 ;  /* 0x000000040000795c */ /* 0x000fe20000300000 */
.L_x_30:
[----:B------:R-:W-:Y:S01]  /*46a0*/  ULEA UR16, UR5, UR36, 0x3 ;  /* 0x0000002405107291 */ /* 0x000fe2000f8e183f */
[----:B--2---:R-:W-:-:S05]  /*46b0*/  IMAD.U32 R4, RZ, RZ, UR12 ;  /* 0x0000000cff047e24 */ /* 0x004fca000f8e00ff */
[----:B------:R-:W-:-:S04]  /*46c0*/  SHF.L.U32 R4, R4, 0x1f, RZ ;  /* 0x0000001f04047819 */ /* 0x000fc800000006ff */
[----:B------:R-:W2:Y:S02]  /*46d0*/  SYNCS.PHASECHK.TRANS64.TRYWAIT P1, [UR16+0x34490], R4 ;  /* 0x03449004ff0075a7 */ /* 0x000ea40008020150 */
[----:B--2---:R-:W-:Y:S05]  /*46e0*/  @!P1 BRA `(.L_x_31) ;  /* 0x0000006c00549947 */ /* 0x004fea0003800000 */
.L_x_151:
[----:B------:R-:W-:Y:S05]  /*46f0*/  @!P2 BRA `(.L_x_32) ;  /* 0x000000000004a947 */ /* 0x000fea0003800000 */
[----:B------:R-:W-:Y:S01]  /*4700*/  BPT.TRAP 0x1 ;  /* 0x000000040000795c */ /* 0x000fe20000300000 */
.L_x_32:
[----:B------:R-:W-:Y:S01]  /*4710*/  SYNCS.ARRIVE.TRANS64.A1T0 RZ, [UR16+0x34480], RZ ;  /* 0x034480ffffff79a7 */ /* 0x000fe20008100010 */
[----:B------:R-:W-:Y:S05]  /*4720*/  BRA `(.L_x_33) ;  /* 0x00000014009c7947 */ /* 0x000fea0003800000 */
.L_x_29:
[----:B------:R-:W-:Y:S01]  /*4730*/  ULEA UR16, UR37, UR39, 0x1 ;  /* 0x0000002725107291 */ /* 0x000fe2000f8e083f */
[----:B--2---:R-:W-:-:S03]  /*4740*/  IMAD.U32 R4, RZ, RZ, UR14 ;  /* 0x0000000eff047e24 */ /* 0x004fc6000f8e00ff */
[----:B------:R-:W-:Y:S02]  /*4750*/  ULEA UR16, UR16, UR29, 0x3 ;  /* 0x0000001d10107291 */ /* 0x000fe4000f8e183f */
[----:B------:R-:W-:-:S07]  /*4760*/  SHF.L.U32 R4, R4, 0x1f, RZ ;  /* 0x0000001f04047819 */ /* 0x000fce00000006ff */
[----:B---3--:R-:W2:Y:S02]  /*4770*/  SYNCS.PHASECHK.TRANS64.TRYWAIT P1, [UR16], R4 ;  /* 0x00000004ff0075a7 */ /* 0x008ea40008020150 */
[----:B--2---:R-:W-:Y:S05]  /*4780*/  @!P1 BRA `(.L_x_34) ;  /* 0x0000006c00449947 */ /* 0x004fea0003800000 */
.L_x_152:
[----:B------:R-:W-:Y:S01]  /*4790*/  UIADD3 UR16, UR36, 0x10000, URZ ;  /* 0x0001000024107890 */ /* 0x000fe2000fffe03f */
[----:B-1----:R-:W-:Y:S01]  /*47a0*/  WARPGROUP.ARRIVE ;  /* 0x00000000000079c5 */ /* 0x002fe20000000000 */
[----:B------:R-:W-:Y:S02]  /*47b0*/  ULOP3.LUT UR31, UR24, 0x2000000, URZ, 0xfc, !UPT ;  /* 0x02000000181f7892 */ /* 0x000fe4000f8efc3f */
[----:B------:R-:W-:Y:S02]  /*47c0*/  USHF.R.U32.HI UR16, URZ, 0x4, UR16 ;  /* 0x000000043f107899 */ /* 0x000fe40008011610 */
[----:B------:R-:W-:Y:S02]  /*47d0*/  ULOP3.LUT UR32, UR23, 0x800, URZ, 0x3c, !UPT ;  /* 0x0000080017207892 */ /* 0x000fe4000f8e3c3f */
[----:B------:R-:W-:Y:S02]  /*47e0*/  ULOP3.LUT UR24, UR16, 0x3fff, URZ, 0xc0, !UPT ;  /* 0x00003fff10187892 */ /* 0x000fe4000f8ec03f */
[----:B------:R-:W-:-:S02]  /*47f0*/  UIADD3 UR18, UR32, UR31, URZ ;  /* 0x0000001f20127290 */ /* 0x000fc4000fffe03f */
[----:B------:R-:W-:Y:S01]  /*4800*/  ULOP3.LUT UR30, UR24, 0x400000, URZ, 0xfc, !UPT ;  /* 0x00400000181e7892 */ /* 0x000fe2000f8efc3f */
[----:B------:R-:W-:Y:S01]  /*4810*/  UMOV UR19, 0x40000040 ;  /* 0x4000004000137882 */ /* 0x000fe20000000000 */
[----:B------:R-:W-:Y:S01]  /*4820*/  UMOV UR17, 0x8 ;  /* 0x0000000800117882 */ /* 0x000fe20000000000 */
[----:B------:R-:W-:Y:S02]  /*4830*/  ULOP3.LUT UR24, UR24, 0x80000, URZ, 0xfc, !UPT ;  /* 0x0008000018187892 */ /* 0x000fe4000f8efc3f */
[----:B------:R-:W-:Y:S02]  /*4840*/  ULEA UR22, UR22, UR25, 0xa ;  /* 0x0000001916167291 */ /* 0x000fe4000f8e503f */
[----:B------:R-:W-:Y:S01]  /*4850*/  UMOV UR16, UR30 ;  /* 0x0000001e00107c82 */ /* 0x000fe20008000000 */
[----:B------:R-:W-:Y:S01]  /*4860*/  UISETP.NE.AND UP0, UPT, UR11, 0x3, UPT ;  /* 0x000000030b00788c */ /* 0x000fe2000bf05270 */
[----:B------:R-:W-:Y:S01]  /*4870*/  HGMMA.64x128x16.F32 R24, gdesc[UR16].tnspA.tnspB, RZ, !UPT, gsb0 ;  /* 0x61e00000101879f0 */ /* 0x000fe2000c0008ff */
[----:B------:R-:W-:-:S02]  /*4880*/  UIADD3 UR18, UR32, 0x80, UR31 ;  /* 0x0000008020127890 */ /* 0x000fc4000fffe01f */
[----:B------:R-:W-:Y:S01]  /*4890*/  UIADD3 UR16, UR30, 0x80, URZ ;  /* 0x000000801e107890 */ /* 0x000fe2000fffe03f */
[----:B------:R-:W-:Y:S01]  /*48a0*/  UMOV UR19, 0x40000040 ;  /* 0x4000004000137882 */ /* 0x000fe20000000000 */
[----:B------:R-:W-:Y:S01]  /*48b0*/  UMOV UR17, 0x8 ;  /* 0x0000000800117882 */ /* 0x000fe20000000000 */
[----:B------:R-:W-:Y:S01]  /*48c0*/  PLOP3.LUT P1, PT, PT, PT, UP0, 0x80, 0x0 ;  /* 0x000000000000781c */ /* 0x000fe20003f2f008 */
[----:B------:R-:W-:Y:S02]  /*48d0*/  WARPGROUP.DEPBAR.LE gsb0, 0x0 ;  /* 0x00008000000079c5 */ /* 0x000fe40000010000 */
[----:B------:R-:W-:-:S06]  /*48e0*/  WARPGROUP.ARRIVE ;  /* 0x00000000000079c5 */ /* 0x000fcc0000000000 */
[----:B------:R-:W-:Y:S01]  /*48f0*/  HGMMA.64x128x16.F32 R24, gdesc[UR16].tnspA.tnspB, R24, gsb0 ;  /* 0x61e00000101879f0 */ /* 0x000fe20008000818 */
[----:B------:R-:W-:Y:S02]  /*4900*/  UIADD3 UR18, UR32, 0x100, UR31 ;  /* 0x0000010020127890 */ /* 0x000fe4000fffe01f */
[----:B------:R-:W-:Y:S01]  /*4910*/  UIADD3 UR16, UR30, 0x100, URZ ;  /* 0x000001001e107890 */ /* 0x000fe2000fffe03f */
[----:B------:R-:W-:Y:S01]  /*4920*/  UMOV UR19, 0x40000040 ;  /* 0x4000004000137882 */ /* 0x000fe20000000000 */
[----:B------:R-:W-:Y:S01]  /*4930*/  UMOV UR17, 0x8 ;  /* 0x0000000800117882 */ /* 0x000fe20000000000 */
        /* <DEDUP_REMOVED lines=10> */
[----:B------:R-:W-:Y:S02]  /*49e0*/  UIADD3 UR18, UR23, UR31, URZ ;  /* 0x0000001f17127290 */ /* 0x000fe4000fffe03f */
        /* <DEDUP_REMOVED lines=27> */
[----:B------:R-:W-:Y:S01]  /*4ba0*/  UIADD3 UR16, UR24, 0x200, URZ ;  /* 0x0000020018107890 */ /* 0x000fe2000fffe03f */
[----:B------:R-:W-:Y:S01]  /*4bb0*/  UMOV UR18, UR22 ;  /* 0x0000001600127c82 */ /* 0x000fe20008000000 */
        /* <DEDUP_REMOVED lines=26> */
[----:B------:R-:W-:-:S04]  /*4d60*/  USHF.L.U32 UR16, UR37, 0x1, URZ ;  /* 0x0000000125107899 */ /* 0x000fc8000800063f */
[----:B------:R-:W-:-:S04]  /*4d70*/  ULOP3.LUT UR28, UR16, 0xfffffffe, UR28, 0xe2, !UPT ;  /* 0xfffffffe101c7892 */ /* 0x000fc8000f8ee21c */
[----:B------:R-:W-:Y:S01]  /*4d80*/  ULEA UR28, UR28, UR29, 0x3 ;  /* 0x0000001d1c1c7291 */ /* 0x000fe2000f8e183f */
[----:B------:R-:W-:-:S08]  /*4d90*/  WARPGROUP.DEPBAR.LE gsb0, 0x0 ;  /* 0x00008000000079c5 */ /* 0x000fd00000010000 */
[----:B------:R-:W-:Y:S01]  /*4da0*/  SYNCS.ARRIVE.TRANS64.A1T0 RZ, [UR28], RZ ;  /* 0x000000ffffff79a7 */ /* 0x000fe2000810001c */
[----:B------:R-:W-:Y:S05]  /*4db0*/  @!P1 BRA `(.L_x_35) ;  /* 0x0000000000049947 */ /* 0x000fea0003800000 */
[----:B------:R-:W-:Y:S01]  /*4dc0*/  BPT.TRAP 0x1 ;  /* 0x000000040000795c */ /* 0x000fe20000300000 */
.L_x_35:
[----:B------:R-:W-:Y:S01]  /*4dd0*/  ULEA UR22, UR5, UR36, 0x3 ;  /* 0x0000002405167291 */ /* 0x000fe2000f8e183f */
[----:B------:R-:W-:-:S05]  /*4de0*/  IMAD.U32 R4, RZ, RZ, UR12 ;  /* 0x0000000cff047e24 */ /* 0x000fca000f8e00ff */
[----:B------:R-:W-:-:S04]  /*4df0*/  SHF.L.U32 R4, R4, 0x1f, RZ ;  /* 0x0000001f04047819 */ /* 0x000fc800000006ff */
[----:B------:R-:W1:Y:S02]  /*4e00*/  SYNCS.PHASECHK.TRANS64.TRYWAIT P2, [UR22+0x34490], R4 ;  /* 0x03449004ff0075a7 */ /* 0x000e640008040156 */
[----:B-1----:R-:W-:Y:S05]  /*4e10*/  @!P2 BRA `(.L_x_36) ;  /* 0x0000006400b8a947 */ /* 0x002fea0003800000 */
.L_x_153:
[----:B-1----:R-:W2:Y:S01]  /*4e20*/  LDL R5, [R1+0x80] ;  /* 0x0000800001057983 */ /* 0x002ea20000100800 */
[----:B------:R-:W1:Y:S01]  /*4e30*/  S2UR UR19, SR_SWINHI ;  /* 0x00000000001379c3 */ /* 0x000e620000002f00 */
[----:B------:R-:W-:Y:S01]  /*4e40*/  USHF.L.U32 UR18, UR5, 0xd, URZ ;  /* 0x0000000d05127899 */ /* 0x000fe2000800063f */
[----:B------:R-:W-:Y:S01]  /*4e50*/  UMOV UR16, UR36 ;  /* 0x0000002400107c82 */ /* 0x000fe20008000000 */
[----:B-1----:R-:W-:-:S04]  /*4e60*/  UMOV UR17, UR19 ;  /* 0x0000001300117c82 */ /* 0x002fc80008000000 */
[----:B--2---:R-:W-:Y:S01]  /*4e70*/  IADD3 R223, P2, R5, UR18, RZ ;  /* 0x0000001205df7c10 */ /* 0x004fe2000ff5e0ff */
[----:B------:R-:W-:-:S03]  /*4e80*/  USHF.R.S32.HI UR18, URZ, 0x1f, UR18 ;  /* 0x0000001f3f127899 */ /* 0x000fc60008011412 */
[----:B------:R-:W-:-:S03]  /*4e90*/  LEA R222, P3, R223, UR16, 0x2 ;  /* 0x00000010dfde7c11 */ /* 0x000fc6000f8610ff */
[----:B------:R-:W-:Y:S02]  /*4ea0*/  LEA.HI.X.SX32 R4, R5, UR18, 0x1, P2 ;  /* 0x0000001205047c11 */ /* 0x000fe400090f0eff */
[C---:B------:R-:W-:Y:S02]  /*4eb0*/  IADD3 R221, P4, R222.reuse, 0x24000, RZ ;  /* 0x00024000dedd7810 */ /* 0x040fe40007f9e0ff */
[----:B------:R-:W-:Y:S02]  /*4ec0*/  LEA.HI.X R223, R223, UR17, R4, 0x2, P3 ;  /* 0x00000011dfdf7c11 */ /* 0x000fe400098f1404 */
[----:B------:R-:W-:Y:S02]  /*4ed0*/  LOP3.LUT R220, R221, 0x380, RZ, 0xc0, !PT ;  /* 0x00000380dddc7812 */ /* 0x000fe400078ec0ff */
[----:B------:R-:W-:Y:S02]  /*4ee0*/  IADD3 R227, P6, R222, 0x24020, RZ ;  /* 0x00024020dee37810 */ /* 0x000fe40007fde0ff */
[----:B------:R-:W-:-:S02]  /*4ef0*/  SHF.R.U64 R220, R220, 0x3, RZ ;  /* 0x00000003dcdc7819 */ /* 0x000fc400000012ff */
[----:B------:R-:W-:Y:S02]  /*4f00*/  IADD3 R23, P2, R222, 0x25020, RZ ;  /* 0x00025020de177810 */ /* 0x000fe40007f5e0ff */
[----:B------:R-:W-:Y:S01]  /*4f10*/  LOP3.LUT R220, R220, R221, RZ, 0x3c, !PT ;  /* 0x000000dddcdc7212 */ /* 0x000fe200078e3cff */
[----:B------:R-:W-:Y:S01]  /*4f20*/  IMAD.X R221, RZ, RZ, R223, P4 ;  /* 0x000000ffffdd7224 */ /* 0x000fe200020e06df */
[C---:B------:R-:W-:Y:S02]  /*4f30*/  IADD3 R21, P4, R222.reuse, 0x25040, RZ ;  /* 0x00025040de157810 */ /* 0x040fe40007f9e0ff */
[----:B------:R-:W-:Y:S02]  /*4f40*/  IADD3 R225, P5, R222, 0x25000, RZ ;  /* 0x00025000dee17810 */ /* 0x000fe40007fbe0ff */
[----:B------:R-:W-:Y:S01]  /*4f50*/  LOP3.LUT R226, R227, 0x380, RZ, 0xc0, !PT ;  /* 0x00000380e3e27812 */ /* 0x000fe200078ec0ff */
[----:B------:R-:W-:Y:S01]  /*4f60*/  ST.E desc[UR26][R220.64], R24 ;  /* 0x00000018dc007985 */ /* 0x000fe2000c10191a */
[----:B------:R-:W-:-:S02]  /*4f70*/  LOP3.LUT R22, R23, 0x380, RZ, 0xc0, !PT ;  /* 0x0000038017167812 */ /* 0x000fc400078ec0ff */
[----:B------:R-:W-:Y:S01]  /*4f80*/  IADD3 R19, P3, R222, 0x24040, RZ ;  /* 0x00024040de137810 */ /* 0x000fe20007f7e0ff */
[----:B------:R1:W-:Y:S01]  /*4f90*/  ST.E desc[UR26][R220.64+0x4], R25 ;  /* 0x00000419dc007985 */ /* 0x0003e2000c10191a */
[----:B------:R-:W-:Y:S02]  /*4fa0*/  LOP3.LUT R20, R21, 0x380, RZ, 0xc0, !PT ;  /* 0x0000038015147812 */ /* 0x000fe400078ec0ff */
[----:B------:R-:W-:Y:S02]  /*4fb0*/  LOP3.LUT R224, R225, 0x380, RZ, 0xc0, !PT ;  /* 0x00000380e1e07812 */ /* 0x000fe400078ec0ff */
[----:B------:R-:W-:Y:S02]  /*4fc0*/  SHF.R.U64 R226, R226, 0x3, RZ ;  /* 0x00000003e2e27819 */ /* 0x000fe400000012ff */
[----:B------:R-:W-:Y:S02]  /*4fd0*/  SHF.R.U64 R22, R22, 0x3, RZ ;  /* 0x0000000316167819 */ /* 0x000fe400000012ff */
[----:B------:R-:W-:-:S02]  /*4fe0*/  LOP3.LUT R18, R19, 0x380, RZ, 0xc0, !PT ;  /* 0x0000038013127812 */ /* 0x000fc400078ec0ff */
[----:B------:R-:W-:Y:S02]  /*4ff0*/  SHF.R.U64 R20, R20, 0x3, RZ ;  /* 0x0000000314147819 */ /* 0x000fe400000012ff */
[----:B------:R-:W-:Y:S02]  /*5000*/  SHF.R.U64 R224, R224, 0x3, RZ ;  /* 0x00000003e0e07819 */ /* 0x000fe400000012ff */
[----:B------:R-:W-:Y:S01]  /*5010*/  LOP3.LUT R226, R226, R227, RZ, 0x3c, !PT ;  /* 0x000000e3e2e27212 */ /* 0x000fe200078e3cff */
[--C-:B------:R-:W-:Y:S01]  /*5020*/  IMAD.X R227, RZ, RZ, R223.reuse, P6 ;  /* 0x000000ffffe37224 */ /* 0x100fe200030e06df */
[----:B------:R-:W-:Y:S01]  /*5030*/  LOP3.LUT R22, R22, R23, RZ, 0x3c, !PT ;  /* 0x0000001716167212 */ /* 0x000fe200078e3cff */
[--C-:B------:R-:W-:Y:S01]  /*5040*/  IMAD.X R23, RZ, RZ, R223.reuse, P2 ;  /* 0x000000ffff177224 */ /* 0x100fe200010e06df */
[----:B------:R-:W-:Y:S02]  /*5050*/  SHF.R.U64 R18, R18, 0x3, RZ ;  /* 0x0000000312127819 */ /* 0x000fe400000012ff */
[----:B------:R-:W-:Y:S01]  /*5060*/  LOP3.LUT R20, R20, R21, RZ, 0x3c, !PT ;  /* 0x0000001514147212 */ /* 0x000fe200078e3cff */
[--C-:B------:R-:W-:Y:S01]  /*5070*/  IMAD.X R21, RZ, RZ, R223.reuse, P4 ;  /* 0x000000ffff157224 */ /* 0x100fe200020e06df */
[----:B------:R-:W-:Y:S01]  /*5080*/  LOP3.LUT R224, R224, R225, RZ, 0x3c, !PT ;  /* 0x000000e1e0e07212 */ /* 0x000fe200078e3cff */
[----:B------:R-:W-:Y:S01]  /*5090*/  IMAD.X R225, RZ, RZ, R223, P5 ;  /* 0x000000ffffe17224 */ /* 0x000fe200028e06df */
[----:B------:R-:W-:-:S02]  /*50a0*/  IADD3 R7, P6, R222, 0x25060, RZ ;  /* 0x00025060de077810 */ /* 0x000fc40007fde0ff */
[C---:B------:R-:W-:Y:S02]  /*50b0*/  IADD3 R9, P2, R222.reuse, 0x24400, RZ ;  /* 0x00024400de097810 */ /* 0x040fe40007f5e0ff */
[C---:B------:R-:W-:Y:S01]  /*50c0*/  IADD3 R5, P4, R222.reuse, 0x24420, RZ ;  /* 0x00024420de057810 */ /* 0x040fe20007f9e0ff */
[----:B------:R-:W-:Y:S01]  /*50d0*/  ST.E desc[UR26][R224.64], R26 ;  /* 0x0000001ae0007985 */ /* 0x000fe2000c10191a */
[----:B------:R-:W-:Y:S02]  /*50e0*/  IADD3 R17, P5, R222, 0x24060, RZ ;  /* 0x00024060de117810 */ /* 0x000fe40007fbe0ff */
[----:B------:R-:W-:Y:S01]  /*50f0*/  LOP3.LUT R18, R18, R19, RZ, 0x3c, !PT ;  /* 0x0000001312127212 */ /* 0x000fe200078e3cff */
[----:B------:R-:W-:Y:S01]  /*5100*/  IMAD.X R19, RZ, RZ, R223, P3 ;  /* 0x000000ffff137224 */ /* 0x000fe200018e06df */
[----:B------:R-:W-:Y:S01]  /*5110*/  LOP3.LUT R6, R7, 0x380, RZ, 0xc0, !PT ;  /* 0x0000038007067812 */ /* 0x000fe200078ec0ff */
[----:B------:R2:W-:Y:S01]  /*5120*/  ST.E desc[UR26][R224.64+0x4], R27 ;  /* 0x0000041be0007985 */ /* 0x0005e2000c10191a */
[----:B------:R-:W-:-:S02]  /*5130*/  IADD3 R15, P3, R222, 0x25400, RZ ;  /* 0x00025400de0f7810 */ /* 0x000fc40007f7e0ff */
[----:B------:R-:W-:Y:S01]  /*5140*/  LOP3.LUT R8, R9, 0x380, RZ, 0xc0, !PT ;  /* 0x0000038009087812 */ /* 0x000fe200078ec0ff */
[----:B------:R3:W-:Y:S01]  /*5150*/  ST.E desc[UR26][R226.64+0x4], R29 ;  /* 0x0000041de2007985 */ /* 0x0007e2000c10191a */
[----:B------:R-:W-:Y:S02]  /*5160*/  LOP3.LUT R4, R5, 0x380, RZ, 0xc0, !PT ;  /* 0x0000038005047812 */ /* 0x000fe400078ec0ff */
[----:B------:R-:W-:Y:S01]  /*5170*/  LOP3.LUT R16, R17, 0x380, RZ, 0xc0, !PT ;  /* 0x0000038011107812 */ /* 0x000fe200078ec0ff */
[----:B------:R4:W-:Y:S01]  /*5180*/  ST.E desc[UR26][R226.64], R28 ;  /* 0x0000001ce2007985 */ /* 0x0009e2000c10191a */
[----:B------:R-:W-:Y:S02]  /*5190*/  SHF.R.U64 R6, R6, 0x3, RZ ;  /* 0x0000000306067819 */ /* 0x000fe400000012ff */
[----:B------:R-:W-:Y:S01]  /*51a0*/  LOP3.LUT R14, R15, 0x380, RZ, 0xc0, !PT ;  /* 0x000003800f0e7812 */ /* 0x000fe200078ec0ff */
[----:B------:R-:W-:Y:S01]  /*51b0*/  ST.E desc[UR26][R22.64], R30 ;  /* 0x0000001e16007985 */ /* 0x000fe2000c10191a */
[----:B------:R-:W-:-:S02]  /*51c0*/  SHF.R.U64 R8, R8, 0x3, RZ ;  /* 0x0000000308087819 */ /* 0x000fc400000012ff */
[----:B------:R-:W-:Y:S01]  /*51d0*/  SHF.R.U64 R4, R4, 0x3, RZ ;  /* 0x0000000304047819 */ /* 0x000fe200000012ff */
[----:B------:R5:W-:Y:S01]  /*51e0*/  ST.E desc[UR26][R22.64+0x4], R31 ;  /* 0x0000041f16007985 */ /* 0x000be2000c10191a */
[----:B------:R-:W-:Y:S02]  /*51f0*/  SHF.R.U64 R16, R16, 0x3, RZ ;  /* 0x0000000310107819 */ /* 0x000fe400000012ff */
[----:B------:R-:W-:Y:S01]  /*5200*/  LOP3.LUT R6, R6, R7, RZ, 0x3c, !PT ;  /* 0x0000000706067212 */ /* 0x000fe200078e3cff */
[--C-:B------:R-:W-:Y:S01]  /*5210*/  IMAD.X R7, RZ, RZ, R223.reuse, P6 ;  /* 0x000000ffff077224 */ /* 0x100fe200030e06df */
[----:B------:R-:W-:Y:S01]  /*5220*/  SHF.R.U64 R14, R14, 0x3, RZ ;  /* 0x000000030e0e7819 */ /* 0x000fe200000012ff */
[----:B------:R-:W-:Y:S01]  /*5230*/  ST.E desc[UR26][R18.64], R32 ;  /* 0x0000002012007985 */ /* 0x000fe2000c10191a */
[----:B------:R-:W-:Y:S01]  /*5240*/  LOP3.LUT R8, R8, R9, RZ, 0x3c, !PT ;  /* 0x0000000908087212 */ /* 0x000fe200078e3cff */
[--C-:B------:R-:W-:Y:S01]  /*5250*/  IMAD.X R9, RZ, RZ, R223.reuse, P2 ;  /* 0x000000ffff097224 */ /* 0x100fe200010e06df */
[----:B------:R-:W-:Y:S01]  /*5260*/  LOP3.LUT R4, R4, R5, RZ, 0x3c, !PT ;  /* 0x0000000504047212 */ /* 0x000fe200078e3cff */
[--C-:B------:R-:W-:Y:S01]  /*5270*/  IMAD.X R5, RZ, RZ, R223.reuse, P4 ;  /* 0x000000ffff057224 */ /* 0x100fe200020e06df */
[----:B------:R-:W-:Y:S01]  /*5280*/  LOP3.LUT R16, R16, R17, RZ, 0x3c, !PT ;  /* 0x0000001110107212 */ /* 0x000fe200078e3cff */
[----:B------:R-:W-:Y:S01]  /*5290*/  IMAD.X R17, RZ, RZ, R223, P5 ;  /* 0x000000ffff117224 */ /* 0x000fe200028e06df */
[C---:B------:R-:W-:Y:S01]  /*52a0*/  IADD3 R11, P6, R222.reuse, 0x24440, RZ ;  /* 0x00024440de0b7810 */ /* 0x040fe20007fde0ff */
[----:B------:R-:W-:Y:S01]  /*52b0*/  ST.E desc[UR26][R18.64+0x4], R33 ;  /* 0x0000042112007985 */ /* 0x000fe2000c10191a */
[----:B------:R-:W-:-:S02]  /*52c0*/  IADD3 R219, P2, R222, 0x25440, RZ ;  /* 0x00025440dedb7810 */ /* 0x000fc40007f5e0ff */
[C---:B-1----:R-:W-:Y:S01]  /*52d0*/  IADD3 R221, P4, R222.reuse, 0x25460, RZ ;  /* 0x00025460dedd7810 */ /* 0x042fe20007f9e0ff */
[----:B------:R-:W-:Y:S01]  /*52e0*/  ST.E desc[UR26][R20.64], R34 ;  /* 0x0000002214007985 */ /* 0x000fe2000c10191a */
[----:B------:R-:W-:Y:S02]  /*52f0*/  IADD3 R13, P5, R222, 0x25420, RZ ;  /* 0x00025420de0d7810 */ /* 0x000fe40007fbe0ff */
[----:B------:R-:W-:Y:S01]  /*5300*/  LOP3.LUT R14, R14, R15, RZ, 0x3c, !PT ;  /* 0x0000000f0e0e7212 */ /* 0x000fe200078e3cff */
[----:B------:R-:W-:Y:S01]  /*5310*/  IMAD.X R15, RZ, RZ, R223, P3 ;  /* 0x000000ffff0f7224 */ /* 0x000fe200018e06df */
[----:B------:R-:W-:Y:S01]  /*5320*/  LOP3.LUT R10, R11, 0x380, RZ, 0xc0, !PT ;  /* 0x000003800b0a7812 */ /* 0x000fe200078ec0ff */
[----:B------:R1:W-:Y:S01]  /*5330*/  ST.E desc[UR26][R20.64+0x4], R35 ;  /* 0x0000042314007985 */ /* 0x0003e2000c10191a */
[----:B------:R-:W-:Y:S02]  /*5340*/  IADD3 R217, P3, R222, 0x24460, RZ ;  /* 0x00024460ded97810 */ /* 0x000fe40007f7e0ff */
[----:B------:R-:W-:Y:S01]  /*5350*/  LOP3.LUT R218, R219, 0x380, RZ, 0xc0, !PT ;  /* 0x00000380dbda7812 */ /* 0x000fe200078ec0ff */
[----:B------:R-:W-:Y:S01]  /*5360*/  ST.E desc[UR26][R16.64], R36 ;  /* 0x0000002410007985 */ /* 0x000fe2000c10191a */
[----:B------:R-:W-:-:S02]  /*5370*/  LOP3.LUT R220, R221, 0x380, RZ, 0xc0, !PT ;  /* 0x00000380dddc7812 */ /* 0x000fc400078ec0ff */
[----:B------:R-:W-:Y:S01]  /*5380*/  LOP3.LUT R12, R13, 0x380, RZ, 0xc0, !PT ;  /* 0x000003800d0c7812 */ /* 0x000fe200078ec0ff */
[----:B------:R1:W-:Y:S01]  /*5390*/  ST.E desc[UR26][R16.64+0x4], R37 ;  /* 0x0000042510007985 */ /* 0x0003e2000c10191a */
[----:B------:R-:W-:Y:S02]  /*53a0*/  SHF.R.U64 R10, R10, 0x3, RZ ;  /* 0x000000030a0a7819 */ /* 0x000fe400000012ff */
[----:B------:R-:W-:Y:S01]  /*53b0*/  LOP3.LUT R216, R217, 0x380, RZ, 0xc0, !PT ;  /* 0x00000380d9d87812 */ /* 0x000fe200078ec0ff */
[----:B------:R-:W-:Y:S01]  /*53c0*/  ST.E desc[UR26][R6.64], R38 ;  /* 0x0000002606007985 */ /* 0x000fe2000c10191a */
[----:B------:R-:W-:Y:S02]  /*53d0*/  SHF.R.U64 R218, R218, 0x3, RZ ;  /* 0x00000003dada7819 */ /* 0x000fe400000012ff */
[----:B------:R-:W-:Y:S01]  /*53e0*/  SHF.R.U64 R220, R220, 0x3, RZ ;  /* 0x00000003dcdc7819 */ /* 0x000fe200000012ff */
[----:B------:R1:W-:Y:S01]  /*53f0*/  ST.E desc[UR26][R6.64+0x4], R39 ;  /* 0x0000042706007985 */ /* 0x0003e2000c10191a */
[----:B------:R-:W-:-:S02]  /*5400*/  SHF.R.U64 R12, R12, 0x3, RZ ;  /* 0x000000030c0c7819 */ /* 0x000fc400000012ff */
        /* <DEDUP_REMOVED lines=10> */
[C---:B--2---:R-:W-:Y:S01]  /*54b0*/  IADD3 R225, P6, R222.reuse, 0x25800, RZ ;  /* 0x00025800dee17810 */ /* 0x044fe20007fde0ff */
[----:B------:R2:W-:Y:S01]  /*54c0*/  ST.E desc[UR26][R8.64+0x4], R41 ;  /* 0x0000042908007985 */ /* 0x0005e2000c10191a */
[----:B------:R-:W-:-:S02]  /*54d0*/  IADD3 R27, P2, R222, 0x24820, RZ ;  /* 0x00024820de1b7810 */ /* 0x000fc40007f5e0ff */
[C---:B---3--:R-:W-:Y:S01]  /*54e0*/  IADD3 R29, P4, R222.reuse, 0x24840, RZ ;  /* 0x00024840de1d7810 */ /* 0x048fe20007f9e0ff */
[----:B------:R-:W-:Y:S01]  /*54f0*/  ST.E desc[UR26][R14.64], R42 ;  /* 0x0000002a0e007985 */ /* 0x000fe2000c10191a */
[----:B------:R-:W-:Y:S02]  /*5500*/  IADD3 R25, P5, R222, 0x24800, RZ ;  /* 0x00024800de197810 */ /* 0x000fe40007fbe0ff */
[----:B------:R-:W-:Y:S01]  /*5510*/  LOP3.LUT R216, R216, R217, RZ, 0x3c, !PT ;  /* 0x000000d9d8d87212 */ /* 0x000fe200078e3cff */
[----:B------:R-:W-:Y:S01]  /*5520*/  IMAD.X R217, RZ, RZ, R223, P3 ;  /* 0x000000ffffd97224 */ /* 0x000fe200018e06df */
[----:B------:R-:W-:Y:S01]  /*5530*/  LOP3.LUT R224, R225, 0x380, RZ, 0xc0, !PT ;  /* 0x00000380e1e07812 */ /* 0x000fe200078ec0ff */
[----:B------:R3:W-:Y:S01]  /*5540*/  ST.E desc[UR26][R14.64+0x4], R43 ;  /* 0x0000042b0e007985 */ /* 0x0007e2000c10191a */
[----:B------:R-:W-:Y:S02]  /*5550*/  LOP3.LUT R26, R27, 0x380, RZ, 0xc0, !PT ;  /* 0x000003801b1a7812 */ /* 0x000fe400078ec0ff */
[----:B----4-:R-:W-:Y:S01]  /*5560*/  IADD3 R227, P3, R222, 0x25820, RZ ;  /* 0x00025820dee37810 */ /* 0x010fe20007f7e0ff */
[----:B------:R4:W-:Y:S01]  /*5570*/  ST.E desc[UR26][R4.64], R44 ;  /* 0x0000002c04007985 */ /* 0x0009e2000c10191a */
[----:B------:R-:W-:-:S02]  /*5580*/  LOP3.LUT R28, R29, 0x380, RZ, 0xc0, !PT ;  /* 0x000003801d1c7812 */ /* 0x000fc400078ec0ff */
[----:B------:R-:W-:Y:S01]  /*5590*/  LOP3.LUT R24, R25, 0x380, RZ, 0xc0, !PT ;  /* 0x0000038019187812 */ /* 0x000fe200078ec0ff */
[----:B------:R4:W-:Y:S01]  /*55a0*/  ST.E desc[UR26][R4.64+0x4], R45 ;  /* 0x0000042d04007985 */ /* 0x0009e2000c10191a */
[----:B------:R-:W-:Y:S02]  /*55b0*/  SHF.R.U64 R224, R224, 0x3, RZ ;  /* 0x00000003e0e07819 */ /* 0x000fe400000012ff */
[----:B------:R-:W-:Y:S01]  /*55c0*/  SHF.R.U64 R26, R26, 0x3, RZ ;  /* 0x000000031a1a7819 */ /* 0x000fe200000012ff */
[----:B------:R4:W-:Y:S01]  /*55d0*/  ST.E desc[UR26][R12.64], R46 ;  /* 0x0000002e0c007985 */ /* 0x0009e2000c10191a */
[----:B------:R-:W-:Y:S02]  /*55e0*/  LOP3.LUT R226, R227, 0x380, RZ, 0xc0, !PT ;  /* 0x00000380e3e27812 */ /* 0x000fe400078ec0ff */
[----:B------:R-:W-:Y:S01]  /*55f0*/  SHF.R.U64 R28, R28, 0x3, RZ ;  /* 0x000000031c1c7819 */ /* 0x000fe200000012ff */
[----:B------:R4:W-:Y:S01]  /*5600*/  ST.E desc[UR26][R12.64+0x4], R47 ;  /* 0x0000042f0c007985 */ /* 0x0009e2000c10191a */
[----:B------:R-:W-:-:S02]  /*5610*/  SHF.R.U64 R24, R24, 0x3, RZ ;  /* 0x0000000318187819 */ /* 0x000fc400000012ff */
[----:B------:R-:W-:Y:S01]  /*5620*/  LOP3.LUT R224, R224, R225, RZ, 0x3c, !PT ;  /* 0x000000e1e0e07212 */ /* 0x000fe200078e3cff */
[--C-:B------:R-:W-:Y:S01]  /*5630*/  IMAD.X R225, RZ, RZ, R223.reuse, P6 ;  /* 0x000000ffffe17224 */ /* 0x100fe200030e06df */
[----:B------:R-:W-:Y:S01]  /*5640*/  LOP3.LUT R26, R26, R27, RZ, 0x3c, !PT ;  /* 0x0000001b1a1a7212 */ /* 0x000fe200078e3cff */
[--C-:B------:R-:W-:Y:S01]  /*5650*/  IMAD.X R27, RZ, RZ, R223.reuse, P2 ;  /* 0x000000ffff1b7224 */ /* 0x100fe200010e06df */
[----:B------:R-:W-:Y:S01]  /*5660*/  SHF.R.U64 R226, R226, 0x3, RZ ;  /* 0x00000003e2e27819 */ /* 0x000fe200000012ff */
[----:B------:R4:W-:Y:S01]  /*5670*/  ST.E desc[UR26][R10.64], R48 ;  /* 0x000000300a007985 */ /* 0x0009e2000c10191a */
[----:B------:R-:W-:Y:S02]  /*5680*/  LOP3.LUT R28, R28, R29, RZ, 0x3c, !PT ;  /* 0x0000001d1c1c7212 */ /* 0x000fe400078e3cff */
[----:B------:R-:W-:Y:S01]  /*5690*/  LOP3.LUT R24, R24, R25, RZ, 0x3c, !PT ;  /* 0x0000001918187212 */ /* 0x000fe200078e3cff */
[----:B------:R-:W-:Y:S01]  /*56a0*/  IMAD.X R25, RZ, RZ, R223, P5 ;  /* 0x000000ffff197224 */ /* 0x000fe200028e06df */
[C---:B------:R-:W-:Y:S01]  /*56b0*/  IADD3 R29, P6, R222.reuse, 0x24860, RZ ;  /* 0x00024860de1d7810 */ /* 0x040fe20007fde0ff */
[----:B------:R4:W-:Y:S01]  /*56c0*/  ST.E desc[UR26][R10.64+0x4], R49 ;  /* 0x000004310a007985 */ /* 0x0009e2000c10191a */
[----:B-----5:R-:W-:-:S02]  /*56d0*/  IADD3 R23, P2, R222, 0x25860, RZ ;  /* 0x00025860de177810 */ /* 0x020fc40007f5e0ff */
[----:B------:R-:W-:Y:S01]  /*56e0*/  IADD3 R31, P5, R222, 0x25840, RZ ;  /* 0x00025840de1f7810 */ /* 0x000fe20007fbe0ff */
[--C-:B-1----:R-:W-:Y:S01]  /*56f0*/  IMAD.X R21, RZ, RZ, R223.reuse, P6 ;  /* 0x000000ffff157224 */ /* 0x102fe200030e06df */
[----:B------:R-:W-:Y:S01]  /*5700*/  LOP3.LUT R226, R226, R227, RZ, 0x3c, !PT ;  /* 0x000000e3e2e27212 */ /* 0x000fe200078e3cff */
[----:B------:R-:W-:Y:S01]  /*5710*/  IMAD.X R227, RZ, RZ, R223, P3 ;  /* 0x000000ffffe37224 */ /* 0x000fe200018e06df */
[----:B------:R-:W-:Y:S01]  /*5720*/  LOP3.LUT R20, R29, 0x380, RZ, 0xc0, !PT ;  /* 0x000003801d147812 */ /* 0x000fe200078ec0ff */
[----:B------:R4:W-:Y:S01]  /*5730*/  ST.E desc[UR26][R218.64], R50 ;  /* 0x00000032da007985 */ /* 0x0009e2000c10191a */
[----:B------:R-:W-:Y:S02]  /*5740*/  IADD3 R19, P3, R222, 0x24c00, RZ ;  /* 0x00024c00de137810 */ /* 0x000fe40007f7e0ff */
[----:B------:R-:W-:Y:S01]  /*5750*/  LOP3.LUT R18, R23, 0x380, RZ, 0xc0, !PT ;  /* 0x0000038017127812 */ /* 0x000fe200078ec0ff */
[----:B------:R4:W-:Y:S01]  /*5760*/  ST.E desc[UR26][R218.64+0x4], R51 ;  /* 0x00000433da007985 */ /* 0x0009e2000c10191a */
[----:B------:R-:W-:-:S02]  /*5770*/  LOP3.LUT R22, R31, 0x380, RZ, 0xc0, !PT ;  /* 0x000003801f167812 */ /* 0x000fc400078ec0ff */
[----:B------:R-:W-:Y:S01]  /*5780*/  IADD3 R34, P6, R222, 0x25c20, RZ ;  /* 0x00025c20de227810 */ /* 0x000fe20007fde0ff */
[----:B------:R4:W-:Y:S01]  /*5790*/  ST.E desc[UR26][R216.64], R52 ;  /* 0x00000034d8007985 */ /* 0x0009e2000c10191a */
[----:B------:R-:W-:Y:S02]  /*57a0*/  SHF.R.U64 R20, R20, 0x3, RZ ;  /* 0x0000000314147819 */ /* 0x000fe400000012ff */
[----:B------:R-:W-:Y:S01]  /*57b0*/  LOP3.LUT R16, R19, 0x380, RZ, 0xc0, !PT ;  /* 0x0000038013107812 */ /* 0x000fe200078ec0ff */
[----:B------:R4:W-:Y:S01]  /*57c0*/  ST.E desc[UR26][R216.64+0x4], R53 ;  /* 0x00000435d8007985 */ /* 0x0009e2000c10191a */
[----:B------:R-:W-:Y:S02]  /*57d0*/  SHF.R.U64 R18, R18, 0x3, RZ ;  /* 0x0000000312127819 */ /* 0x000fe400000012ff */
[----:B------:R-:W-:Y:S01]  /*57e0*/  SHF.R.U64 R22, R22, 0x3, RZ ;  /* 0x0000000316167819 */ /* 0x000fe200000012ff */
[----:B------:R4:W-:Y:S01]  /*57f0*/  ST.E desc[UR26][R220.64], R54 ;  /* 0x00000036dc007985 */ /* 0x0009e2000c10191a */
[----:B------:R-:W-:-:S02]  /*5800*/  LOP3.LUT R17, R34, 0x380, RZ, 0xc0, !PT ;  /* 0x0000038022117812 */ /* 0x000fc400078ec0ff */
[----:B------:R-:W-:Y:S01]  /*5810*/  LOP3.LUT R20, R20, R29, RZ, 0x3c, !PT ;  /* 0x0000001d14147212 */ /* 0x000fe200078e3cff */
[--C-:B------:R-:W-:Y:S01]  /*5820*/  IMAD.X R29, RZ, RZ, R223.reuse, P4 ;  /* 0x000000ffff1d7224 */ /* 0x100fe200020e06df */
[----:B------:R-:W-:Y:S01]  /*5830*/  SHF.R.U64 R16, R16, 0x3, RZ ;  /* 0x0000000310107819 */ /* 0x000fe200000012ff */
[----:B------:R4:W-:Y:S01]  /*5840*/  ST.E desc[UR26][R220.64+0x4], R55 ;  /* 0x00000437dc007985 */ /* 0x0009e2000c10191a */
[----:B------:R-:W-:Y:S01]  /*5850*/  LOP3.LUT R18, R18, R23, RZ, 0x3c, !PT ;  /* 0x0000001712127212 */ /* 0x000fe200078e3cff */
[----:B------:R-:W-:Y:S01]  /*5860*/  IMAD.X R23, RZ, RZ, R223, P5 ;  /* 0x000000ffff177224 */ /* 0x000fe200028e06df */
[----:B------:R-:W-:Y:S01]  /*5870*/  LOP3.LUT R22, R22, R31, RZ, 0x3c, !PT ;  /* 0x0000001f16167212 */ /* 0x000fe200078e3cff */
[----:B------:R4:W-:Y:S01]  /*5880*/  ST.E desc[UR26][R24.64], R56 ;  /* 0x0000003818007985 */ /* 0x0009e2000c10191a */
[C---:B------:R-:W-:Y:S02]  /*5890*/  IADD3 R33, P4, R222.reuse, 0x25c00, RZ ;  /* 0x00025c00de217810 */ /* 0x040fe40007f9e0ff */
[----:B------:R-:W-:Y:S01]  /*58a0*/  SHF.R.U64 R17, R17, 0x3, RZ ;  /* 0x0000000311117819 */ /* 0x000fe200000012ff */
[----:B------:R4:W-:Y:S01]  /*58b0*/  ST.E desc[UR26][R24.64+0x4], R57 ;  /* 0x0000043918007985 */ /* 0x0009e2000c10191a */
[----:B------:R-:W-:-:S02]  /*58c0*/  IADD3 R31, P5, R222, 0x24c20, RZ ;  /* 0x00024c20de1f7810 */ /* 0x000fc40007fbe0ff */
[----:B------:R-:W-:Y:S01]  /*58d0*/  LOP3.LUT R16, R16, R19, RZ, 0x3c, !PT ;  /* 0x0000001310107212 */ /* 0x000fe200078e3cff */
[--C-:B------:R-:W-:Y:S01]  /*58e0*/  IMAD.X R19, RZ, RZ, R223.reuse, P2 ;  /* 0x000000ffff137224 */ /* 0x100fe200010e06df */
[----:B------:R-:W-:Y:S01]  /*58f0*/  LOP3.LUT R32, R33, 0x380, RZ, 0xc0, !PT ;  /* 0x0000038021207812 */ /* 0x000fe200078ec0ff */
[----:B------:R4:W-:Y:S01]  /*5900*/  ST.E desc[UR26][R224.64], R58 ;  /* 0x0000003ae0007985 */ /* 0x0009e2000c10191a */
[----:B------:R-:W-:Y:S01]  /*5910*/  LOP3.LUT R6, R17, R34, RZ, 0x3c, !PT ;  /* 0x0000002211067212 */ /* 0x000fe200078e3cff */
[--C-:B------:R-:W-:Y:S01]  /*5920*/  IMAD.X R17, RZ, RZ, R223.reuse, P3 ;  /* 0x000000ffff117224 */ /* 0x100fe200018e06df */
[----:B------:R-:W-:Y:S01]  /*5930*/  LOP3.LUT R30, R31, 0x380, RZ, 0xc0, !PT ;  /* 0x000003801f1e7812 */ /* 0x000fe200078ec0ff */
[----:B------:R4:W-:Y:S01]  /*5940*/  ST.E desc[UR26][R224.64+0x4], R59 ;  /* 0x0000043be0007985 */ /* 0x0009e2000c10191a */
[----:B------:R-:W-:Y:S02]  /*5950*/  IADD3 R34, P2, R222, 0x24c40, RZ ;  /* 0x00024c40de227810 */ /* 0x000fe40007f5e0ff */
[----:B------:R-:W-:Y:S01]  /*5960*/  SHF.R.U64 R32, R32, 0x3, RZ ;  /* 0x0000000320207819 */ /* 0x000fe200000012ff */
[----:B------:R4:W-:Y:S01]  /*5970*/  ST.E desc[UR26][R26.64], R60 ;  /* 0x0000003c1a007985 */ /* 0x0009e2000c10191a */
[----:B------:R-:W-:Y:S01]  /*5980*/  SHF.R.U64 R30, R30, 0x3, RZ ;  /* 0x000000031e1e7819 */ /* 0x000fe200000012ff */
[--C-:B--2---:R-:W-:Y:S01]  /*5990*/  IMAD.X R9, RZ, RZ, R223.reuse, P2 ;  /* 0x000000ffff097224 */ /* 0x104fe200010e06df */
[----:B------:R-:W-:Y:S01]  /*59a0*/  LOP3.LUT R7, R34, 0x380, RZ, 0xc0, !PT ;  /* 0x0000038022077812 */ /* 0x000fe200078ec0ff */
[----:B------:R4:W-:Y:S01]  /*59b0*/  ST.E desc[UR26][R26.64+0x4], R61 ;  /* 0x0000043d1a007985 */ /* 0x0009e2000c10191a */
[----:B------:R-:W-:Y:S01]  /*59c0*/  LOP3.LUT R32, R32, R33, RZ, 0x3c, !PT ;  /* 0x0000002120207212 */ /* 0x000fe200078e3cff */
[--C-:B------:R-:W-:Y:S01]  /*59d0*/  IMAD.X R33, RZ, RZ, R223.reuse, P4 ;  /* 0x000000ffff217224 */ /* 0x100fe200020e06df */
[----:B------:R-:W-:Y:S01]  /*59e0*/  LOP3.LUT R30, R30, R31, RZ, 0x3c, !PT ;  /* 0x0000001f1e1e7212 */ /* 0x000fe200078e3cff */
[----:B------:R-:W-:Y:S01]  /*59f0*/  IMAD.X R31, RZ, RZ, R223, P5 ;  /* 0x000000ffff1f7224 */ /* 0x000fe200028e06df */
[----:B------:R-:W-:Y:S01]  /*5a00*/  SHF.R.U64 R7, R7, 0x3, RZ ;  /* 0x0000000307077819 */ /* 0x000fe200000012ff */
[----:B------:R4:W-:Y:S01]  /*5a10*/  ST.E desc[UR26][R226.64], R62 ;  /* 0x0000003ee2007985 */ /* 0x0009e2000c10191a */
[----:B------:R-:W-:-:S02]  /*5a20*/  IADD3 R39, P3, R222, 0x25c40, RZ ;  /* 0x00025c40de277810 */ /* 0x000fc40007f7e0ff */
[C---:B------:R-:W-:Y:S01]  /*5a30*/  IADD3 R35, P4, R222.reuse, 0x24c60, RZ ;  /* 0x00024c60de237810 */ /* 0x040fe20007f9e0ff */
[----:B------:R4:W-:Y:S01]  /*5a40*/  ST.E desc[UR26][R226.64+0x4], R63 ;  /* 0x0000043fe2007985 */ /* 0x0009e2000c10191a */
[----:B------:R-:W-:Y:S01]  /*5a50*/  IADD3 R37, P5, R222, 0x25c60, RZ ;  /* 0x00025c60de257810 */ /* 0x000fe20007fbe0ff */
[----:B---3--:R-:W-:Y:S01]  /*5a60*/  IMAD.X R15, RZ, RZ, R223, P3 ;  /* 0x000000ffff0f7224 */ /* 0x008fe200018e06df */
[----:B------:R-:W-:Y:S01]  /*5a70*/  LOP3.LUT R8, R7, R34, RZ, 0x3c, !PT ;  /* 0x0000002207087212 */ /* 0x000fe200078e3cff */
[----:B------:R4:W-:Y:S01]  /*5a80*/  ST.E desc[UR26][R28.64], R64 ;  /* 0x000000401c007985 */ /* 0x0009e2000c10191a */
[----:B------:R-:W-:Y:S02]  /*5a90*/  LOP3.LUT R7, R39, 0x380, RZ, 0xc0, !PT ;  /* 0x0000038027077812 */ /* 0x000fe400078ec0ff */
[----:B------:R-:W-:Y:S01]  /*5aa0*/  LOP3.LUT R34, R35, 0x380, RZ, 0xc0, !PT ;  /* 0x0000038023227812 */ /* 0x000fe200078ec0ff */
[----:B------:R4:W-:Y:S01]  /*5ab0*/  ST.E desc[UR26][R28.64+0x4], R65 ;  /* 0x000004411c007985 */ /* 0x0009e2000c10191a */
[----:B------:R-:W-:-:S02]  /*5ac0*/  LOP3.LUT R36, R37, 0x380, RZ, 0xc0, !PT ;  /* 0x0000038025247812 */ /* 0x000fc400078ec0ff */
[----:B------:R-:W-:Y:S01]  /*5ad0*/  SHF.R.U64 R14, R7, 0x3, RZ ;  /* 0x00000003070e7819 */ /* 0x000fe200000012ff */
[----:B------:R4:W-:Y:S01]  /*5ae0*/  ST.E desc[UR26][R22.64], R66 ;  /* 0x0000004216007985 */ /* 0x0009e2000c10191a */
[----:B------:R-:W-:Y:S01]  /*5af0*/  SHF.R.U64 R34, R34, 0x3, RZ ;  /* 0x0000000322227819 */ /* 0x000fe200000012ff */
[--C-:B------:R-:W-:Y:S01]  /*5b00*/  IMAD.X R7, RZ, RZ, R223.reuse, P6 ;  /* 0x000000ffff077224 */ /* 0x100fe200030e06df */
[----:B------:R-:W-:Y:S01]  /*5b10*/  SHF.R.U64 R36, R36, 0x3, RZ ;  /* 0x0000000324247819 */ /* 0x000fe200000012ff */
[----:B------:R4:W-:Y:S01]  /*5b20*/  ST.E desc[UR26][R22.64+0x4], R67 ;  /* 0x0000044316007985 */ /* 0x0009e2000c10191a */
[----:B------:R-:W-:Y:S02]  /*5b30*/  LOP3.LUT R14, R14, R39, RZ, 0x3c, !PT ;  /* 0x000000270e0e7212 */ /* 0x000fe400078e3cff */
[----:B------:R-:W-:Y:S01]  /*5b40*/  LOP3.LUT R34, R34, R35, RZ, 0x3c, !PT ;  /* 0x0000002322227212 */ /* 0x000fe200078e3cff */
[----:B------:R4:W-:Y:S01]  /*5b50*/  ST.E desc[UR26][R20.64], R68 ;  /* 0x0000004414007985 */ /* 0x0009e2000c10191a */
[----:B------:R-:W-:Y:S01]  /*5b60*/  LOP3.LUT R36, R36, R37, RZ, 0x3c, !PT ;  /* 0x0000002524247212 */ /* 0x000fe200078e3cff */
[----:B------:R-:W-:-:S02]  /*5b70*/  IMAD.X R35, RZ, RZ, R223, P4 ;  /* 0x000000ffff237224 */ /* 0x000fc400020e06df */
[----:B------:R4:W-:Y:S01]  /*5b80*/  ST.E desc[UR26][R20.64+0x4], R69 ;  /* 0x0000044514007985 */ /* 0x0009e2000c10191a */
[----:B------:R-:W-:-:S03]  /*5b90*/  IMAD.X R37, RZ, RZ, R223, P5 ;  /* 0x000000ffff257224 */ /* 0x000fc600028e06df */
[----:B------:R4:W-:Y:S04]  /*5ba0*/  ST.E desc[UR26][R18.64], R70 ;  /* 0x0000004612007985 */ /* 0x0009e8000c10191a */
        /* <DEDUP_REMOVED lines=16> */
[----:B------:R4:W-:Y:S01]  /*5cb0*/  ST.E desc[UR26][R36.64+0x4], R87 ;  /* 0x0000045724007985 */ /* 0x0009e2000c10191a */
[----:B------:R-:W-:Y:S01]  /*5cc0*/  @!PT LDS RZ, [RZ] ;  /* 0x00000000fffff984 */ /* 0x000fe20000000800 */
[----:B------:R-:W-:Y:S01]  /*5cd0*/  @!PT LDS RZ, [RZ] ;  /* 0x00000000fffff984 */ /* 0x000fe20000000800 */
[----:B------:R-:W-:Y:S01]  /*5ce0*/  @!PT LDS RZ, [RZ] ;  /* 0x00000000fffff984 */ /* 0x000fe20000000800 */
[----:B------:R-:W-:Y:S01]  /*5cf0*/  @!PT LDS RZ, [RZ] ;  /* 0x00000000fffff984 */ /* 0x000fe20000000800 */
[----:B------:R1:W-:Y:S06]  /*5d00*/  MEMBAR.ALL.CTA ;  /* 0x0000000000007992 */ /* 0x0003ec0000008000 */
[----:B-1----:R-:W1:Y:S01]  /*5d10*/  FENCE.VIEW.ASYNC.S ;  /* 0x00000000000073c6 */ /* 0x002e620000000000 */
[----:B------:R-:W-:Y:S05]  /*5d20*/  @!P1 BRA `(.L_x_37) ;  /* 0x0000000000049947 */ /* 0x000fea0003800000 */
[----:B------:R-:W-:Y:S01]  /*5d30*/  BPT.TRAP 0x1 ;  /* 0x000000040000795c */ /* 0x000fe20000300000 */
.L_x_37:
[----:B-1----:R-:W-:Y:S01]  /*5d40*/  SYNCS.ARRIVE.TRANS64.A1T0 RZ, [UR22+0x34480], RZ ;  /* 0x034480ffffff79a7 */ /* 0x002fe20008100016 */
[----:B------:R-:W-:-:S04]  /*5d50*/  UIADD3 UR37, UR37, 0x1, URZ ;  /* 0x0000000125257890 */ /* 0x000fc8000fffe03f */
[----:B------:R-:W-:-:S04]  /*5d60*/  UISETP.NE.AND UP0, UPT, UR37, 0x2, UPT ;  /* 0x000000022500788c */ /* 0x000fc8000bf05270 */
[----:B------:R-:W-:Y:S02]  /*5d70*/  USEL UR16, URZ, 0x1, UP0 ;  /* 0x000000013f107887 */ /* 0x000fe40008000000 */
[----:B------:R-:W-:Y:S02]  /*5d80*/  USEL UR37, UR37, URZ, UP0 ;  /* 0x0000003f25257287 */ /* 0x000fe40008000000 */
[----:B------:R-:W-:-:S12]  /*5d90*/  ULOP3.LUT UR14, UR14, UR16, URZ, 0x3c, !UPT ;  /* 0x000000100e0e7292 */ /* 0x000fd8000f8e3c3f */
.L_x_33:
[----:B------:R-:W-:Y:S02]  /*5da0*/  UIADD3 UR16, UR5, 0x1, URZ ;  /* 0x0000000105107890 */ /* 0x000fe4000fffe03f */
[----:B------:R-:W-:Y:S02]  /*5db0*/  UISETP.NE.AND UP1, UPT, UR5, 0x1, UPT ;  /* 0x000000010500788c */ /* 0x000fe4000bf25270 */
[----:B------:R-:W-:Y:S02]  /*5dc0*/  UISETP.NE.AND UP0, UPT, UR16, 0x2, UPT ;  /* 0x000000021000788c */ /* 0x000fe4000bf05270 */
[----:B------:R-:W-:Y:S02]  /*5dd0*/  USEL UR5, URZ, 0x1, UP1 ;  /* 0x000000013f057887 */ /* 0x000fe40008800000 */
[----:B------:R-:W-:Y:S02]  /*5de0*/  USEL UR16, UR16, URZ, UP0 ;  /* 0x0000003f10107287 */ /* 0x000fe40008000000 */
[----:B------:R-:W-:Y:S01]  /*5df0*/  ULOP3.LUT UR12, UR12, UR5, URZ, 0x3c, !UPT ;  /* 0x000000050c0c7292 */ /* 0x000fe2000f8e3c3f */
[----:B------:R-:W-:Y:S11]  /*5e00*/  @!P0 BRA `(.L_x_38) ;  /* 0x0000000000048947 */ /* 0x000ff60003800000 */
[----:B------:R-:W-:Y:S01]  /*5e10*/  BPT.TRAP 0x1 ;  /* 0x000000040000795c */ /* 0x000fe20000300000 */
.L_x_38:
[----:B------:R-:W-:Y:S02]  /*5e20*/  UISETP.GT.U32.AND UP0, UPT, UR4, 0x1, UPT ;  /* 0x000000010400788c */ /* 0x000fe4000bf04070 */
[----:B------:R-:W-:-:S04]  /*5e30*/  ULEA UR5, UR7, UR36, 0x3 ;  /* 0x0000002407057291 */ /* 0x000fc8000f8e183f */
[----:B------:R-:W-:Y:S01]  /*5e40*/  UIADD3 UR5, UR5, 0x34420, URZ ;  /* 0x0003442005057890 */ /* 0x000fe2000fffe03f */
[----:B------:R-:W-:-:S03]  /*5e50*/  PLOP3.LUT P1, PT, PT, PT, UP0, 0x80, 0x0 ;  /* 0x000000000000781c */ /* 0x000fc60003f2f008 */
[----:B------:R-:W-:-:S09]  /*5e60*/  UPRMT UR5, URZ, 0x654, UR5 ;  /* 0x000006543f057896 */ /* 0x000fd20008000005 */
[----:B------:R-:W-:Y:S01]  /*5e70*/  SYNCS.ARRIVE.TRANS64.RED.A1T0 RZ, [UR5], RZ ;  /* 0x000000ffffff79a7 */ /* 0x000fe20008100405 */
[----:B------:R-:W-:Y:S05]  /*5e80*/  @P1 BRA `(.L_x_39) ;  /* 0x0000000000041947 */ /* 0x000fea0003800000 */
[----:B------:R-:W-:Y:S01]  /*5e90*/  BPT.TRAP 0x1 ;  /* 0x000000040000795c */ /* 0x000fe20000300000 */
.L_x_39:
[----:B------:R-:W-:-:S04]  /*5ea0*/  UIADD3 UR7, UR7, 0x1, URZ ;  /* 0x0000000107077890 */ /* 0x000fc8000fffe03f */
[----:B------:R-:W-:-:S04]  /*5eb0*/  UISETP.NE.AND UP0, UPT, UR7, 0x4, UPT ;  /* 0x000000040700788c */ /* 0x000fc8000bf05270 */
[----:B------:R-:W-:Y:S01]  /*5ec0*/  USEL UR7, UR7, URZ, UP0 ;  /* 0x0000003f07077287 */ /* 0x000fe20008000000 */
[----:B------:R-:W-:Y:S11]  /*5ed0*/  @!P0 BRA `(.L_x_40) ;  /* 0x0000000000048947 */ /* 0x000ff60003800000 */
[----:B------:R-:W-:Y:S01]  /*5ee0*/  BPT.TRAP 0x1 ;  /* 0x000000040000795c */ /* 0x000fe20000300000 */
.L_x_40:
[----:B------:R-:W-:-:S04]  /*5ef0*/  ULEA UR5, UR7, UR36, 0x3 ;  /* 0x0000002407057291 */ /* 0x000fc8000f8e183f */
[----:B------:R-:W-:-:S04]  /*5f00*/  UIADD3 UR5, UR5, 0x34420, URZ ;  /* 0x0003442005057890 */ /* 0x000fc8000fffe03f */
[----:B------:R-:W-:-:S09]  /*5f10*/  UPRMT UR5, URZ, 0x654, UR5 ;  /* 0x000006543f057896 */ /* 0x000fd20008000005 */
[----:B------:R-:W-:Y:S01]  /*5f20*/  SYNCS.ARRIVE.TRANS64.RED.A1T0 RZ, [UR5], RZ ;  /* 0x000000ffffff79a7 */ /* 0x000fe20008100405 */
[----:B------:R-:W-:Y:S05]  /*5f30*/  @P1 BRA `(.L_x_41) ;  /* 0x0000000000041947 */ /* 0x000fea0003800000 */
[----:B------:R-:W-:Y:S01]  /*5f40*/  BPT.TRAP 0x1 ;  /* 0x000000040000795c */ /* 0x000fe20000300000 */
.L_x_41:
[----:B------:R-:W-:Y:S01]  /*5f50*/  UISETP.GT.AND UP2, UPT, UR10, 0x1, UPT ;  /* 0x000000010a00788c */ /* 0x000fe2000bf44270 */
[----:B------:R-:W-:Y:S01]  /*5f60*/  VIADD R0, R0, 0x40 ;  /* 0x0000004000007836 */ /* 0x000fe20000000000 */
[----:B------:R-:W-:Y:S02]  /*5f70*/  UIADD3 UR20, UR20, 0x1, URZ ;  /* 0x0000000114147890 */ /* 0x000fe4000fffe03f */
[----:B------:R-:W-:Y:S02]  /*5f80*/  UIADD3 UR7, UR7, 0x1, URZ ;  /* 0x0000000107077890 */ /* 0x000fe4000fffe03f */
[----:B------:R-:W-:Y:S01]  /*5f90*/  PLOP3.LUT P1, PT, PT, PT, UP2, 0x80, 0x0 ;  /* 0x000000000000781c */ /* 0x000fe20003f2f028 */
[----:B------:R-:W-:Y:S02]  /*5fa0*/  UISETP.NE.AND UP0, UPT, UR20, 0x4, UPT ;  /* 0x000000041400788c */ /* 0x000fe4000bf05270 */
[----:B------:R-:W-:Y:S02]  /*5fb0*/  UISETP.NE.AND UP1, UPT, UR7, 0x4, UPT ;  /* 0x000000040700788c */ /* 0x000fe4000bf25270 */
[----:B------:R-:W-:-:S02]  /*5fc0*/  USEL UR5, URZ, 0x1, UP0 ;  /* 0x000000013f057887 */ /* 0x000fc40008000000 */
[----:B------:R-:W-:Y:S02]  /*5fd0*/  UIADD3 UR6, UR6, 0x1, URZ ;  /* 0x0000000106067890 */ /* 0x000fe4000fffe03f */
[----:B------:R-:W-:Y:S02]  /*5fe0*/  ULOP3.LUT UR21, UR21, UR5, URZ, 0x3c, !UPT ;  /* 0x0000000515157292 */ /* 0x000fe4000f8e3c3f */
[----:B------:R-:W-:Y:S02]  /*5ff0*/  UIADD3 UR10, UR10, -0x1, URZ ;  /* 0xffffffff0a0a7890 */ /* 0x000fe4000fffe03f */
[----:B------:R-:W-:Y:S02]  /*6000*/  USEL UR7, UR7, URZ, UP1 ;  /* 0x0000003f07077287 */ /* 0x000fe40008800000 */
[----:B------:R-:W-:Y:S01]  /*6010*/  USEL UR22, UR20, URZ, UP0 ;  /* 0x0000003f14167287 */ /* 0x000fe20008000000 */
[----:B------:R-:W-:Y:S01]  /*6020*/  UMOV UR5, UR16 ;  /* 0x0000001000057c82 */ /* 0x000fe20008000000 */
[----:B------:R-:W-:Y:S10]  /*6030*/  @P1 BRA `(.L_x_42) ;  /* 0xffffffb400581947 */ /* 0x000ff4000383ffff */
.L_x_18:
[----:B------:R-:W-:Y:S05]  /*6040*/  @!P0 BRA `(.L_x_43) ;  /* 0x0000000000048947 */ /* 0x000fea0003800000 */
[----:B-1----:R-:W-:Y:S01]  /*6050*/  BPT.TRAP 0x1 ;  /* 0x000000040000795c */ /* 0x002fe20000300000 */
.L_x_43:
[----:B------:R-:W-:Y:S02]  /*6060*/  UISETP.GT.U32.AND UP0, UPT, UR4, 0x1, UPT ;  /* 0x000000010400788c */ /* 0x000fe4000bf04070 */
[----:B------:R-:W-:-:S04]  /*6070*/  UIADD3 UR6, UR8, 0x34460, URZ ;  /* 0x0003446008067890 */ /* 0x000fc8000fffe03f */
[----:B------:R-:W-:Y:S01]  /*6080*/  PLOP3.LUT P1, PT, PT, PT, UP0, 0x80, 0x0 ;  /* 0x000000000000781c */ /* 0x000fe20003f2f008 */
[----:B------:R-:W-:-:S09]  /*6090*/  UPRMT UR6, URZ, 0x654, UR6 ;  /* 0x000006543f067896 */ /* 0x000fd20008000006 */
[----:B------:R-:W-:Y:S03]  /*60a0*/  SYNCS.ARRIVE.TRANS64.RED.A1T0 RZ, [UR6], RZ ;  /* 0x000000ffffff79a7 */ /* 0x000fe60008100406 */
[----:B------:R-:W-:Y:S05]  /*60b0*/  @P1 BRA `(.L_x_44) ;  /* 0x0000000000041947 */ /* 0x000fea0003800000 */
[----:B-1----:R-:W-:Y:S01]  /*60c0*/  BPT.TRAP 0x1 ;  /* 0x000000040000795c */ /* 0x002fe20000300000 */
.L_x_44:
[----:B------:R-:W-:Y:S05]  /*60d0*/  @!P0 BRA `(.L_x_45) ;  /* 0x0000000000048947 */ /* 0x000fea0003800000 */
[----:B-1----:R-:W-:Y:S01]  /*60e0*/  BPT.TRAP 0x1 ;  /* 0x000000040000795c */ /* 0x002fe20000300000 */
.L_x_45:
[----:B------:R-:W-:-:S04]  /*60f0*/  UIADD3 UR8, UR8, 0x34468, URZ ;  /* 0x0003446808087890 */ /* 0x000fc8000fffe03f */
[----:B------:R-:W-:-:S09]  /*6100*/  UPRMT UR8, URZ, 0x654, UR8 ;  /* 0x000006543f087896 */ /* 0x000fd20008000008 */
[----:B------:R-:W-:Y:S01]  /*6110*/  SYNCS.ARRIVE.TRANS64.RED.A1T0 RZ, [UR8], RZ ;  /* 0x000000ffffff79a7 */ /* 0x000fe20008100408 */
[----:B------:R-:W-:Y:S05]  /*6120*/  @P1 BRA `(.L_x_46) ;  /* 0x0000000000041947 */ /* 0x000fea0003800000 */
[----:B-1----:R-:W-:Y:S01]  /*6130*/  BPT.TRAP 0x1 ;  /* 0x000000040000795c */ /* 0x002fe20000300000 */
.L_x_46:
[----:B------:R-:W-:-:S04]  /*6140*/  ULOP3.LUT UR15, UR15, 0x2, URZ, 0xfc, !UPT ;  /* 0x000000020f0f7892 */ /* 0x000fc8000f8efc3f */
[----:B------:R-:W-:-:S06]  /*6150*/  UISETP.NE.AND UP0, UPT, UR15, 0x3, UPT ;  /* 0x000000030f00788c */ /* 0x000fcc000bf05270 */
[----:B------:R-:W-:-:S13]  /*6160*/  PLOP3.LUT P1, PT, PT, PT, UP0, 0x80, 0x0 ;  /* 0x000000000000781c */ /* 0x000fda0003f2f008 */
[----:B------:R-:W-:Y:S05]  /*6170*/  @!P1 BRA `(.L_x_47) ;  /* 0x0000000000049947 */ /* 0x000fea0003800000 */
[----:B-1----:R-:W-:Y:S01]  /*6180*/  BPT.TRAP 0x1 ;  /* 0x000000040000795c */ /* 0x002fe20000300000 */
.L_x_47:
[----:B------:R-:W-:Y:S01]  /*6190*/  ULEA UR4, UR5, UR36, 0x3 ;  /* 0x0000002405047291 */ /* 0x000fe2000f8e183f */
[----:B------:R-:W-:-:S05]  /*61a0*/  IMAD.U32 R0, RZ, RZ, UR12 ;  /* 0x0000000cff007e24 */ /* 0x000fca000f8e00ff */
[----:B------:R-:W-:-:S04]  /*61b0*/  SHF.L.U32 R0, R0, 0x1f, RZ ;  /* 0x0000001f00007819 */ /* 0x000fc800000006ff */
[----:B------:R-:W3:Y:S02]  /*61c0*/  SYNCS.PHASECHK.TRANS64.TRYWAIT P0, [UR4+0x34490], R0 ;  /* 0x03449000ff0075a7 */ /* 0x000ee40008000144 */
[----:B---3--:R-:W-:Y:S05]  /*61d0*/  @!P0 BRA `(.L_x_48) ;  /* 0x0000005000e08947 */ /* 0x008fea0003800000 */
.L_x_154:
[----:B------:R-:W-:Y:S05]  /*61e0*/  @!P1 BRA `(.L_x_49) ;  /* 0x0000000000049947 */ /* 0x000fea0003800000 */
[----:B-1----:R-:W-:Y:S01]  /*61f0*/  BPT.TRAP 0x1 ;  /* 0x000000040000795c */ /* 0x002fe20000300000 */
.L_x_49:
[----:B------:R-:W-:-:S04]  /*6200*/  UIADD3 UR5, UR5, 0x1, URZ ;  /* 0x0000000105057890 */ /* 0x000fc8000fffe03f */
[----:B------:R-:W-:-:S04]  /*6210*/  UISETP.NE.AND UP0, UPT, UR5, 0x2, UPT ;  /* 0x000000020500788c */ /* 0x000fc8000bf05270 */
[----:B------:R-:W-:Y:S02]  /*6220*/  USEL UR4, URZ, 0x1, UP0 ;  /* 0x000000013f047887 */ /* 0x000fe40008000000 */
[----:B------:R-:W-:Y:S02]  /*6230*/  USEL UR5, UR5, URZ, UP0 ;  /* 0x0000003f05057287 */ /* 0x000fe40008000000 */
[----:B------:R-:W-:Y:S02]  /*6240*/  ULOP3.LUT UR4, UR12, UR4, URZ, 0x3c, !UPT ;  /* 0x000000040c047292 */ /* 0x000fe4000f8e3c3f */
[----:B------:R-:W-:-:S04]  /*6250*/  ULEA UR5, UR5, UR36, 0x3 ;  /* 0x0000002405057291 */ /* 0x000fc8000f8e183f */
[----:B---3--:R-:W-:-:S05]  /*6260*/  IMAD.U32 R0, RZ, RZ, UR4 ;  /* 0x00000004ff007e24 */ /* 0x008fca000f8e00ff */
[----:B------:R-:W-:-:S04]  /*6270*/  SHF.L.U32 R0, R0, 0x1f, RZ ;  /* 0x0000001f00007819 */ /* 0x000fc800000006ff */
[----:B------:R-:W3:Y:S02]  /*6280*/  SYNCS.PHASECHK.TRANS64.TRYWAIT P0, [UR5+0x34490], R0 ;  /* 0x03449000ff0075a7 */ /* 0x000ee40008000145 */
[----:B---3--:R-:W-:Y:S05]  /*6290*/  @!P0 BRA `(.L_x_50) ;  /* 0x0000005000c88947 */ /* 0x008fea0003800000 */
.L_x_155:
[----:B------:R-:W-:Y:S01]  /*62a0*/  ULEA UR4, UR37, UR39, 0x1 ;  /* 0x0000002725047291 */ /* 0x000fe2000f8e083f */
[----:B--2---:R-:W-:Y:S01]  /*62b0*/  IMAD.U32 R2, RZ, RZ, UR14 ;  /* 0x0000000eff027e24 */ /* 0x004fe2000f8e00ff */
[----:B---3--:R-:W-:Y:S02]  /*62c0*/  MOV R0, RZ ;  /* 0x000000ff00007202 */ /* 0x008fe40000000f00 */
[----:B------:R-:W-:Y:S02]  /*62d0*/  ULEA UR4, UR4, UR36, 0x3 ;  /* 0x0000002404047291 */ /* 0x000fe4000f8e183f */
[----:B------:R-:W-:Y:S02]  /*62e0*/  SHF.L.U32 R2, R2, 0x1f, RZ ;  /* 0x0000001f02027819 */ /* 0x000fe400000006ff */
[----:B------:R-:W-:-:S05]  /*62f0*/  LOP3.LUT P1, RZ, R0, 0x1bf, RZ, 0xc0, !PT ;  /* 0x000001bf00ff7812 */ /* 0x000fca000782c0ff */
[----:B------:R-:W2:Y:S02]  /*6300*/  SYNCS.PHASECHK.TRANS64.TRYWAIT P0, [UR4+0x344a0], R2 ;  /* 0x0344a002ff0075a7 */ /* 0x000ea40008000144 */
[----:B--2---:R-:W-:Y:S06]  /*6310*/  @!P0 BRA `(.L_x_51) ;  /* 0x0000005000c08947 */ /* 0x004fec0003800000 */
.L_x_156:
[----:B------:R-:W-:Y:S05]  /*6320*/  @!P1 BRA `(.L_x_52) ;  /* 0x0000000000409947 */ /* 0x000fea0003800000 */
[----:B------:R-:W-:Y:S01]  /*6330*/  MOV R0, 0x0 ;  /* 0x0000000000007802 */ /* 0x000fe20000000f00 */
[----:B------:R-:W-:Y:S01]  /*6340*/  ULDC.64 UR4, c[0x4][0x70] ;  /* 0x01001c0000047ab9 */ /* 0x000fe20000000a00 */
[----:B------:R-:W-:Y:S01]  /*6350*/  ULDC.64 UR6, c[0x4][0x8] ;  /* 0x0100020000067ab9 */ /* 0x000fe20000000a00 */
[----:B-1--4-:R-:W-:Y:S01]  /*6360*/  IMAD.U32 R4, RZ, RZ, UR4 ;  /* 0x00000004ff047e24 */ /* 0x012fe2000f8e00ff */
[----:B--2---:R1:W2:Y:S01]  /*6370*/  LDC.64 R2, c[0x4][R0] ;  /* 0x0100000000027b82 */ /* 0x0042a20000000a00 */
[----:B------:R-:W-:Y:S01]  /*6380*/  IMAD.U32 R5, RZ, RZ, UR5 ;  /* 0x00000005ff057e24 */ /* 0x000fe2000f8e00ff */
[----:B------:R-:W-:Y:S01]  /*6390*/  ULDC.64 UR4, c[0x4][0x78] ;  /* 0x01001e0000047ab9 */ /* 0x000fe20000000a00 */
[----:B------:R-:W-:Y:S02]  /*63a0*/  IMAD.U32 R10, RZ, RZ, UR6 ;  /* 0x00000006ff0a7e24 */ /* 0x000fe4000f8e00ff */
[----:B------:R-:W-:Y:S02]  /*63b0*/  IMAD.U32 R6, RZ, RZ, UR4 ;  /* 0x00000004ff067e24 */ /* 0x000fe4000f8e00ff */
[----:B------:R-:W-:-:S02]  /*63c0*/  IMAD.U32 R7, RZ, RZ, UR5 ;  /* 0x00000005ff077e24 */ /* 0x000fc4000f8e00ff */
[----:B------:R-:W-:Y:S02]  /*63d0*/  IMAD.U32 R11, RZ, RZ, UR7 ;  /* 0x00000007ff0b7e24 */ /* 0x000fe4000f8e00ff */
[----:B------:R-:W-:Y:S02]  /*63e0*/  IMAD.MOV.U32 R8, RZ, RZ, 0x70 ;  /* 0x00000070ff087424 */ /* 0x000fe400078e00ff */
[----:B------:R-:W-:Y:S02]  /*63f0*/  IMAD.MOV.U32 R12, RZ, RZ, 0x1 ;  /* 0x00000001ff0c7424 */ /* 0x000fe400078e00ff */
[----:B-1----:R-:W-:-:S07]  /*6400*/  IMAD.MOV.U32 R13, RZ, RZ, RZ ;  /* 0x000000ffff0d7224 */ /* 0x002fce00078e00ff */
[----:B------:R-:W-:-:S07]  /*6410*/  LEPC R20, `(.L_x_52) ;  /* 0x000000001014794e */ /* 0x000fce0000000000 */
[----:B--2---:R-:W-:Y:S05]  /*6420*/  CALL.ABS.NOINC R2 ;  /* 0x0000000002007343 */ /* 0x004fea0003c00000 */
.L_x_52:
[----:B----4-:R-:W-:Y:S02]  /*6430*/  IMAD.U32 R16, RZ, RZ, UR36 ;  /* 0x00000024ff107e24 */ /* 0x010fe4000f8e00ff */
[----:B--2---:R-:W-:-:S04]  /*6440*/  IMAD.U32 R3, RZ, RZ, UR39 ;  /* 0x00000027ff037e24 */ /* 0x004fc8000f8e00ff */
[----:B------:R-:W-:-:S05]  /*6450*/  IMAD R16, R3, 0x4400, R16 ;  /* 0x0000440003107824 */ /* 0x000fca00078e0210 */
[----:B------:R-:W-:-:S13]  /*6460*/  LOP3.LUT P0, RZ, R16, 0x1b0, RZ, 0xc0, !PT ;  /* 0x000001b010ff7812 */ /* 0x000fda000780c0ff */
[----:B------:R-:W-:Y:S05]  /*6470*/  @!P0 BRA `(.L_x_53) ;  /* 0x0000000000408947 */ /* 0x000fea0003800000 */
[----:B------:R-:W-:Y:S01]  /*6480*/  MOV R0, 0x0 ;  /* 0x0000000000007802 */ /* 0x000fe20000000f00 */
[----:B------:R-:W-:Y:S01]  /*6490*/  ULDC.64 UR4, c[0x4][0x70] ;  /* 0x01001c0000047ab9 */ /* 0x000fe20000000a00 */
[----:B------:R-:W-:Y:S01]  /*64a0*/  ULDC.64 UR6, c[0x4][0x78] ;  /* 0x01001e0000067ab9 */ /* 0x000fe20000000a00 */
[----:B-1----:R-:W-:Y:S01]  /*64b0*/  IMAD.U32 R4, RZ, RZ, UR4 ;  /* 0x00000004ff047e24 */ /* 0x002fe2000f8e00ff */
[----:B------:R1:W2:Y:S01]  /*64c0*/  LDC.64 R2, c[0x4][R0] ;  /* 0x0100000000027b82 */ /* 0x0002a20000000a00 */
        /* <DEDUP_REMOVED lines=11> */
.L_x_53:
[----:B------:R-:W2:Y:S01]  /*6580*/  S2R R6, SR_TID.X ;  /* 0x0000000000067919 */ /* 0x000ea20000002100 */
[----:B------:R-:W-:Y:S01]  /*6590*/  IMAD.MOV.U32 R17, RZ, RZ, 0x10 ;  /* 0x00000010ff117424 */ /* 0x000fe200078e00ff */
[----:B------:R-:W-:Y:S02]  /*65a0*/  F2FP.F16.F32.PACK_AB R152, R153, R152 ;  /* 0x000000989998723e */ /* 0x000fe400000000ff */
[----:B------:R-:W-:Y:S02]  /*65b0*/  F2FP.F16.F32.PACK_AB R160, R161, R160 ;  /* 0x000000a0a1a0723e */ /* 0x000fe400000000ff */
[----:B------:R-:W-:Y:S02]  /*65c0*/  F2FP.F16.F32.PACK_AB R168, R169, R168 ;  /* 0x000000a8a9a8723e */ /* 0x000fe400000000ff */
[----:B------:R-:W-:Y:S02]  /*65d0*/  F2FP.F16.F32.PACK_AB R176, R177, R176 ;  /* 0x000000b0b1b0723e */ /* 0x000fe400000000ff */
[----:B------:R-:W-:-:S02]  /*65e0*/  F2FP.F16.F32.PACK_AB R184, R185, R184 ;  /* 0x000000b8b9b8723e */ /* 0x000fc400000000ff */
[----:B------:R-:W-:Y:S02]  /*65f0*/  F2FP.F16.F32.PACK_AB R192, R193, R192 ;  /* 0x000000c0c1c0723e */ /* 0x000fe400000000ff */
        /* <DEDUP_REMOVED lines=8> */
[----:B------:R-:W-:Y:S01]  /*6680*/  F2FP.F16.F32.PACK_AB R201, R203, R202 ;  /* 0x000000cacbc9723e */ /* 0x000fe200000000ff */
[C---:B--2---:R-:W-:Y:S01]  /*6690*/  IMAD.SHL.U32 R0, R6.reuse, 0x10, RZ ;  /* 0x0000001006007824 */ /* 0x044fe200078e00ff */
[----:B-1----:R-:W-:Y:S01]  /*66a0*/  SHF.R.U32.HI R4, RZ, 0x1, R6 ;  /* 0x00000001ff047819 */ /* 0x002fe20000011606 */
[C---:B------:R-:W-:Y:S01]  /*66b0*/  IMAD.SHL.U32 R2, R6.reuse, 0x20, RZ ;  /* 0x0000002006027824 */ /* 0x040fe200078e00ff */
[----:B------:R-:W-:-:S02]  /*66c0*/  LOP3.LUT P0, RZ, R6, 0x4, RZ, 0xc0, !PT ;  /* 0x0000000406ff7812 */ /* 0x000fc4000780c0ff */
[----:B------:R-:W-:Y:S02]  /*66d0*/  LOP3.LUT R5, R0, 0x600, RZ, 0xc0, !PT ;  /* 0x0000060000057812 */ /* 0x000fe400078ec0ff */
[----:B------:R-:W-:Y:S02]  /*66e0*/  LOP3.LUT R0, R6, 0x7f, RZ, 0xc0, !PT ;  /* 0x0000007f06007812 */ /* 0x000fe400078ec0ff */
[----:B------:R-:W-:Y:S02]  /*66f0*/  LOP3.LUT R3, R2, 0xc0, RZ, 0xc0, !PT ;  /* 0x000000c002037812 */ /* 0x000fe400078ec0ff */
[----:B------:R-:W-:Y:S01]  /*6700*/  LOP3.LUT R5, R5, 0x20, R2, 0xf8, !PT ;  /* 0x0000002005057812 */ /* 0x000fe200078ef802 */
[----:B------:R-:W-:Y:S01]  /*6710*/  VIADD R18, R0, 0x1f ;  /* 0x0000001f00127836 */ /* 0x000fe20000000000 */
[----:B------:R-:W-:Y:S01]  /*6720*/  LOP3.LUT R3, R3, 0x8, R4, 0xf8, !PT ;  /* 0x0000000803037812 */ /* 0x000fe200078ef804 */
[----:B------:R-:W-:Y:S01]  /*6730*/  IMAD.SHL.U32 R4, R6, 0x4, RZ ;  /* 0x0000000406047824 */ /* 0x000fe200078e00ff */
[----:B------:R-:W-:-:S02]  /*6740*/  LOP3.LUT R2, R5, 0x100, R2, 0xf8, !PT ;  /* 0x0000010005027812 */ /* 0x000fc400078ef802 */
[----:B------:R-:W-:Y:S02]  /*6750*/  ISETP.GT.U32.AND P1, PT, R18, 0x3e, PT ;  /* 0x0000003e1200780c */ /* 0x000fe40003f24070 */
[----:B------:R-:W-:Y:S02]  /*6760*/  LOP3.LUT R3, R3, 0x18, R4, 0x78, !PT ;  /* 0x0000001803037812 */ /* 0x000fe400078e7804 */
[----:B------:R-:W-:Y:S02]  /*6770*/  F2FP.F16.F32.PACK_AB R209, R211, R210 ;  /* 0x000000d2d3d1723e */ /* 0x000fe400000000ff */
[----:B------:R-:W-:Y:S02]  /*6780*/  LOP3.LUT R3, R2, R3, RZ, 0xfc, !PT ;  /* 0x0000000302037212 */ /* 0x000fe400078efcff */
[----:B------:R-:W-:Y:S02]  /*6790*/  F2FP.F16.F32.PACK_AB R154, R157, R156 ;  /* 0x0000009c9d9a723e */ /* 0x000fe400000000ff */
[----:B------:R-:W-:Y:S01]  /*67a0*/  F2FP.F16.F32.PACK_AB R155, R159, R158 ;  /* 0x0000009e9f9b723e */ /* 0x000fe200000000ff */
[----:B------:R-:W-:Y:S01]  /*67b0*/  IMAD R22, R3, 0x2, R16 ;  /* 0x0000000203167824 */ /* 0x000fe200078e0210 */
        /* <DEDUP_REMOVED lines=14> */
[----:B------:R-:W-:Y:S01]  /*68a0*/  SEL R17, R17, 0xfffffff0, !P0 ;  /* 0xfffffff011117807 */ /* 0x000fe20004000000 */
[----:B------:R-:W-:Y:S06]  /*68b0*/  @P1 BRA `(.L_x_54) ;  /* 0x0000000000041947 */ /* 0x000fec0003800000 */
[----:B------:R-:W-:-:S04]  /*68c0*/  DEPBAR.LE SB0, 0x1 ;  /* 0x000080400000791a */ /* 0x000fc80000000000 */
.L_x_54:
[----:B------:R-:W-:Y:S05]  /*68d0*/  WARPSYNC.ALL ;  /* 0x0000000000007948 */ /* 0x000fea0003800000 */
[----:B------:R-:W-:Y:S01]  /*68e0*/  BAR.SYNC.DEFER_BLOCKING 0x1, 0x80 ;  /* 0x0042000000007b1d */ /* 0x000fe20000010000 */
[----:B------:R-:W-:-:S05]  /*68f0*/  IMAD R0, R17, 0x2, R22 ;  /* 0x0000000211007824 */ /* 0x000fca00078e0216 */
[----:B------:R-:W-:Y:S01]  /*6900*/  BSSY B0, `(.L_x_55) ;  /* 0x0000016000007945 */ /* 0x000fe20003800000 */
[----:B------:R1:W-:Y:S04]  /*6910*/  STSM.16.M88.4 [R22], R152 ;  /* 0x0000009816007844 */ /* 0x0003e80000000200 */
[----:B------:R1:W-:Y:S01]  /*6920*/  STSM.16.M88.4 [R0], R160 ;  /* 0x000000a000007844 */ /* 0x0003e20000000200 */
[----:B------:R-:W-:Y:S01]  /*6930*/  @!PT LDS RZ, [RZ] ;  /* 0x00000000fffff984 */ /* 0x000fe20000000800 */
[----:B------:R-:W-:Y:S01]  /*6940*/  @!PT LDS RZ, [RZ] ;  /* 0x00000000fffff984 */ /* 0x000fe20000000800 */
[----:B------:R-:W-:Y:S01]  /*6950*/  @!PT LDS RZ, [RZ] ;  /* 0x00000000fffff984 */ /* 0x000fe20000000800 */
[----:B------:R-:W-:Y:S01]  /*6960*/  @!PT LDS RZ, [RZ] ;  /* 0x00000000fffff984 */ /* 0x000fe20000000800 */
[----:B------:R2:W-:Y:S06]  /*6970*/  MEMBAR.ALL.CTA ;  /* 0x0000000000007992 */ /* 0x0005ec0000008000 */
[----:B--2---:R-:W2:Y:S02]  /*6980*/  FENCE.VIEW.ASYNC.S ;  /* 0x00000000000073c6 */ /* 0x004ea40000000000 */
[----:B--2---:R-:W-:Y:S06]  /*6990*/  BAR.SYNC.DEFER_BLOCKING 0x1, 0x80 ;  /* 0x0042000000007b1d */ /* 0x004fec0000010000 */
[----:B------:R-:W-:Y:S05]  /*69a0*/  @P1 BRA `(.L_x_56) ;  /* 0x00000000002c1947 */ /* 0x000fea0003800000 */
[----:B------:R-:W-:Y:S01]  /*69b0*/  S2UR UR12, SR_CTAID.Z ;  /* 0x00000000000c79c3 */ /* 0x000fe20000002700 */
[----:B------:R-:W-:Y:S01]  /*69c0*/  ULDC.64 UR4, c[0x0][0x198] ;  /* 0x0000660000047ab9 */ /* 0x000fe20000000a00 */
[----:B------:R-:W-:Y:S01]  /*69d0*/  R2UR UR8, R16 ;  /* 0x00000000100872ca */ /* 0x000fe200000e0000 */
[----:B------:R-:W-:Y:S02]  /*69e0*/  UIADD3 UR4, UP0, UR4, 0x9f0, URZ ;  /* 0x000009f004047890 */ /* 0x000fe4000ff1e03f */
[----:B------:R-:W-:Y:S02]  /*69f0*/  USHF.L.U32 UR10, UR38, 0x6, URZ ;  /* 0x00000006260a7899 */ /* 0x000fe4000800063f */
[----:B------:R-:W-:Y:S01]  /*6a00*/  UIADD3.X UR5, URZ, UR5, URZ, UP0, !UPT ;  /* 0x000000053f057290 */ /* 0x000fe200087fe43f */
[----:B------:R-:W2:Y:S01]  /*6a10*/  S2UR UR11, SR_CTAID.Y ;  /* 0x00000000000b79c3 */ /* 0x000ea20000002600 */
[----:B------:R-:W-:-:S07]  /*6a20*/  UMOV UR9, URZ ;  /* 0x0000003f00097c82 */ /* 0x000fce0008000000 */
[----:B--2---:R2:W-:Y:S01]  /*6a30*/  UTMASTG.4D [UR8], [UR4] ;  /* 0x00000008040073b5 */ /* 0x0045e20008018000 */
[----:B------:R0:W-:Y:S01]  /*6a40*/  UTMACMDFLUSH ;  /* 0x00000000000079b7 */ /* 0x0001e20000000000 */
[----:B--2---:R-:W-:-:S04]  /*6a50*/  DEPBAR.LE SB0, 0x1 ;  /* 0x000080400000791a */ /* 0x004fc80000000000 */
.L_x_56:
[----:B------:R-:W-:Y:S05]  /*6a60*/  BSYNC B0 ;  /* 0x0000000000007941 */ /* 0x000fea0003800000 */
.L_x_55:
[----:B------:R-:W-:Y:S01]  /*6a70*/  BAR.SYNC.DEFER_BLOCKING 0x1, 0x80 ;  /* 0x0042000000007b1d */ /* 0x000fe20000010000 */
[----:B------:R-:W-:-:S05]  /*6a80*/  VIADD R2, R22, 0x1000 ;  /* 0x0000100016027836 */ /* 0x000fca0000000000 */
[----:B------:R-:W-:Y:S01]  /*6a90*/  BSSY B0, `(.L_x_57) ;  /* 0x0000017000007945 */ /* 0x000fe20003800000 */
[----:B------:R2:W-:Y:S04]  /*6aa0*/  STSM.16.M88.4 [R22+0x1000], R168 ;  /* 0x001000a816007844 */ /* 0x0005e80000000200 */
[----:B------:R2:W-:Y:S01]  /*6ab0*/  STSM.16.M88.4 [R0+0x1000], R176 ;  /* 0x001000b000007844 */ /* 0x0005e20000000200 */
[----:B------:R-:W-:Y:S01]  /*6ac0*/  @!PT LDS RZ, [RZ] ;  /* 0x00000000fffff984 */ /* 0x000fe20000000800 */
[----:B------:R-:W-:Y:S01]  /*6ad0*/  @!PT LDS RZ, [RZ] ;  /* 0x00000000fffff984 */ /* 0x000fe20000000800 */
[----:B------:R-:W-:Y:S01]  /*6ae0*/  @!PT LDS RZ, [RZ] ;  /* 0x00000000fffff984 */ /* 0x000fe20000000800 */
[----:B------:R-:W-:Y:S01]  /*6af0*/  @!PT LDS RZ, [RZ] ;  /* 0x00000000fffff984 */ /* 0x000fe20000000800 */
[----:B------:R3:W-:Y:S06]  /*6b00*/  MEMBAR.ALL.CTA ;  /* 0x0000000000007992 */ /* 0x0007ec0000008000 */
[----:B---3--:R-:W3:Y:S02]  /*6b10*/  FENCE.VIEW.ASYNC.S ;  /* 0x00000000000073c6 */ /* 0x008ee40000000000 */
[----:B---3--:R-:W-:Y:S06]  /*6b20*/  BAR.SYNC.DEFER_BLOCKING 0x1, 0x80 ;  /* 0x0042000000007b1d */ /* 0x008fec0000010000 */
[----:B------:R-:W-:Y:S05]  /*6b30*/  @P1 BRA `(.L_x_58) ;  /* 0x0000000000301947 */ /* 0x000fea0003800000 */
[----:B------:R-:W-:Y:S01]  /*6b40*/  S2UR UR12, SR_CTAID.Z ;  /* 0x00000000000c79c3 */ /* 0x000fe20000002700 */
[----:B------:R-:W-:Y:S01]  /*6b50*/  R2UR UR8, R16 ;  /* 0x00000000100872ca */ /* 0x000fe200000e0000 */
[----:B------:R-:W-:Y:S01]  /*6b60*/  ULDC.64 UR4, c[0x0][0x198] ;  /* 0x0000660000047ab9 */ /* 0x000fe20000000a00 */
[----:B------:R-:W-:Y:S02]  /*6b70*/  USHF.L.U32 UR10, UR38, 0x6, URZ ;  /* 0x00000006260a7899 */ /* 0x000fe4000800063f */
[----:B------:R-:W-:Y:S01]  /*6b80*/  UIADD3 UR4, UP0, UR4, 0x9f0, URZ ;  /* 0x000009f004047890 */ /* 0x000fe2000ff1e03f */
[----:B------:R-:W-:Y:S02]  /*6b90*/  UMOV UR9, 0x20 ;  /* 0x0000002000097882 */ /* 0x000fe40000000000 */
[----:B------:R-:W3:Y:S01]  /*6ba0*/  S2UR UR11, SR_CTAID.Y ;  /* 0x00000000000b79c3 */ /* 0x000ee20000002600 */
[----:B------:R-:W-:-:S05]  /*6bb0*/  UIADD3.X UR5, URZ, UR5, URZ, UP0, !UPT ;  /* 0x000000053f057290 */ /* 0x000fca00087fe43f */
[----:B------:R-:W-:-:S09]  /*6bc0*/  UIADD3 UR8, UR8, 0x1000, URZ ;  /* 0x0000100008087890 */ /* 0x000fd2000fffe03f */
[----:B---3--:R3:W-:Y:S01]  /*6bd0*/  UTMASTG.4D [UR8], [UR4] ;  /* 0x00000008040073b5 */ /* 0x0087e20008018000 */
[----:B------:R0:W-:Y:S01]  /*6be0*/  UTMACMDFLUSH ;  /* 0x00000000000079b7 */ /* 0x0001e20000000000 */
[----:B---3--:R-:W-:-:S04]  /*6bf0*/  DEPBAR.LE SB0, 0x1 ;  /* 0x000080400000791a */ /* 0x008fc80000000000 */
.L_x_58:
[----:B------:R-:W-:Y:S05]  /*6c00*/  BSYNC B0 ;  /* 0x0000000000007941 */ /* 0x000fea0003800000 */
.L_x_57:
        /* <DEDUP_REMOVED lines=10> */
[----:B----4-:R-:W4:Y:S02]  /*6cb0*/  FENCE.VIEW.ASYNC.S ;  /* 0x00000000000073c6 */ /* 0x010f240000000000 */
[----:B----4-:R-:W-:Y:S06]  /*6cc0*/  BAR.SYNC.DEFER_BLOCKING 0x1, 0x80 ;  /* 0x0042000000007b1d */ /* 0x010fec0000010000 */
[----:B------:R-:W-:Y:S05]  /*6cd0*/  @P1 BRA `(.L_x_60) ;  /* 0x00000000002c1947 */ /* 0x000fea0003800000 */
[----:B------:R-:W-:Y:S01]  /*6ce0*/  S2UR UR12, SR_CTAID.Z ;  /* 0x00000000000c79c3 */ /* 0x000fe20000002700 */
[----:B------:R-:W-:Y:S01]  /*6cf0*/  ULDC.64 UR4, c[0x0][0x198] ;  /* 0x0000660000047ab9 */ /* 0x000fe20000000a00 */
[----:B------:R-:W-:Y:S01]  /*6d00*/  R2UR UR8, R16 ;  /* 0x00000000100872ca */ /* 0x000fe200000e0000 */
[----:B------:R-:W-:Y:S02]  /*6d10*/  UIADD3 UR4, UP0, UR4, 0x9f0, URZ ;  /* 0x000009f004047890 */ /* 0x000fe4000ff1e03f */
[----:B------:R-:W-:Y:S02]  /*6d20*/  USHF.L.U32 UR10, UR38, 0x6, URZ ;  /* 0x00000006260a7899 */ /* 0x000fe4000800063f */
[----:B------:R-:W-:Y:S01]  /*6d30*/  UIADD3.X UR5, URZ, UR5, URZ, UP0, !UPT ;  /* 0x000000053f057290 */ /* 0x000fe200087fe43f */
[----:B------:R-:W4:Y:S01]  /*6d40*/  S2UR UR11, SR_CTAID.Y ;  /* 0x00000000000b79c3 */ /* 0x000f220000002600 */
[----:B------:R-:W-:-:S07]  /*6d50*/  UMOV UR9, 0x40 ;  /* 0x0000004000097882 */ /* 0x000fce0000000000 */
[----:B----4-:R4:W-:Y:S01]  /*6d60*/  UTMASTG.4D [UR8], [UR4] ;  /* 0x00000008040073b5 */ /* 0x0109e20008018000 */
[----:B------:R0:W-:Y:S01]  /*6d70*/  UTMACMDFLUSH ;  /* 0x00000000000079b7 */ /* 0x0001e20000000000 */
[----:B----4-:R-:W-:-:S04]  /*6d80*/  DEPBAR.LE SB0, 0x1 ;  /* 0x000080400000791a */ /* 0x010fc80000000000 */
.L_x_60:
[----:B------:R-:W-:Y:S05]  /*6d90*/  BSYNC B0 ;  /* 0x0000000000007941 */ /* 0x000fea0003800000 */
.L_x_59:
[----:B------:R-:W-:Y:S01]  /*6da0*/  BAR.SYNC.DEFER_BLOCKING 0x1, 0x80 ;  /* 0x0042000000007b1d */ /* 0x000fe20000010000 */
[----:B-123--:R-:W-:-:S04]  /*6db0*/  MOV R0, RZ ;  /* 0x000000ff00007202 */ /* 0x00efc80000000f00 */
[----:B------:R-:W-:Y:S01]  /*6dc0*/  LOP3.LUT P0, RZ, R0, 0x1bf, RZ, 0xc0, !PT ;  /* 0x000001bf00ff7812 */ /* 0x000fe2000780c0ff */
[----:B------:R-:W-:Y:S01]  /*6dd0*/  BSSY B0, `(.L_x_61) ;  /* 0x0000016000007945 */ /* 0x000fe20003800000 */
[----:B------:R1:W-:Y:S04]  /*6de0*/  STSM.16.M88.4 [R22+0x1000], R200 ;  /* 0x001000c816007844 */ /* 0x0003e80000000200 */
        /* <DEDUP_REMOVED lines=10> */
[----:B------:R-:W-:Y:S01]  /*6e90*/  R2UR UR8, R16 ;  /* 0x00000000100872ca */ /* 0x000fe200000e0000 */
[----:B------:R-:W-:Y:S01]  /*6ea0*/  ULDC.64 UR4, c[0x0][0x198] ;  /* 0x0000660000047ab9 */ /* 0x000fe20000000a00 */
[----:B------:R-:W-:Y:S02]  /*6eb0*/  USHF.L.U32 UR10, UR38, 0x6, URZ ;  /* 0x00000006260a7899 */ /* 0x000fe4000800063f */
[----:B------:R-:W-:Y:S01]  /*6ec0*/  UIADD3 UR4, UP0, UR4, 0x9f0, URZ ;  /* 0x000009f004047890 */ /* 0x000fe2000ff1e03f */
[----:B------:R-:W-:Y:S02]  /*6ed0*/  UMOV UR9, 0x60 ;  /* 0x0000006000097882 */ /* 0x000fe40000000000 */
[----:B------:R-:W2:Y:S01]  /*6ee0*/  S2UR UR11, SR_CTAID.Y ;  /* 0x00000000000b79c3 */ /* 0x000ea20000002600 */
[----:B------:R-:W-:-:S05]  /*6ef0*/  UIADD3.X UR5, URZ, UR5, URZ, UP0, !UPT ;  /* 0x000000053f057290 */ /* 0x000fca00087fe43f */
[----:B------:R-:W-:-:S09]  /*6f00*/  UIADD3 UR8, UR8, 0x1000, URZ ;  /* 0x0000100008087890 */ /* 0x000fd2000fffe03f */
[----:B--2---:R2:W-:Y:S02]  /*6f10*/  UTMASTG.4D [UR8], [UR4] ;  /* 0x00000008040073b5 */ /* 0x0045e40008018000 */
[----:B--2---:R0:W-:Y:S02]  /*6f20*/  UTMACMDFLUSH ;  /* 0x00000000000079b7 */ /* 0x0041e40000000000 */
.L_x_62:
[----:B------:R-:W-:Y:S05]  /*6f30*/  BSYNC B0 ;  /* 0x0000000000007941 */ /* 0x000fea0003800000 */
.L_x_61:
[----:B------:R-:W-:Y:S05]  /*6f40*/  @!P0 BRA `(.L_x_63) ;  /* 0x0000000000408947 */ /* 0x000fea0003800000 */
[----:B------:R-:W-:Y:S01]  /*6f50*/  MOV R0, 0x0 ;  /* 0x0000000000007802 */ /* 0x000fe20000000f00 */
[----:B------:R-:W-:Y:S01]  /*6f60*/  ULDC.64 UR4, c[0x4][0x70] ;  /* 0x01001c0000047ab9 */ /* 0x000fe20000000a00 */
[----:B------:R-:W-:Y:S01]  /*6f70*/  ULDC.64 UR6, c[0x4][0x8] ;  /* 0x0100020000067ab9 */ /* 0x000fe20000000a00 */
[----:B------:R-:W-:Y:S01]  /*6f80*/  IMAD.U32 R4, RZ, RZ, UR4 ;  /* 0x00000004ff047e24 */ /* 0x000fe2000f8e00ff */
[----:B-1----:R1:W2:Y:S01]  /*6f90*/  LDC.64 R2, c[0x4][R0] ;  /* 0x0100000000027b82 */ /* 0x0022a20000000a00 */
        /* <DEDUP_REMOVED lines=11> */
.L_x_63:
[----:B------:R-:W-:-:S05]  /*7050*/  VIADD R0, R16, 0x2200 ;  /* 0x0000220010007836 */ /* 0x000fca0000000000 */
[----:B------:R-:W-:-:S13]  /*7060*/  LOP3.LUT P0, RZ, R0, 0x1b0, RZ, 0xc0, !PT ;  /* 0x000001b000ff7812 */ /* 0x000fda000780c0ff */
        /* <DEDUP_REMOVED lines=17> */
.L_x_64:
[----:B------:R-:W-:Y:S01]  /*7180*/  ISETP.GT.U32.AND P6, PT, R18, 0x3e, PT ;  /* 0x0000003e1200780c */ /* 0x000fe20003fc4070 */
[C---:B------:R-:W-:Y:S01]  /*7190*/  VIADD R0, R22.reuse, 0x2200 ;  /* 0x0000220016007836 */ /* 0x040fe20000000000 */
[----:B------:R-:W-:Y:S01]  /*71a0*/  F2FP.F16.F32.PACK_AB R88, R89, R88 ;  /* 0x000000585958723e */ /* 0x000fe200000000ff */
[----:B-1----:R-:W-:Y:S01]  /*71b0*/  VIADD R2, R22, 0x3200 ;  /* 0x0000320016027836 */ /* 0x002fe20000000000 */
[----:B------:R-:W-:Y:S01]  /*71c0*/  F2FP.F16.F32.PACK_AB R96, R97, R96 ;  /* 0x000000606160723e */ /* 0x000fe200000000ff */
[----:B------:R-:W-:Y:S01]  /*71d0*/  IMAD R0, R17, 0x2, R0 ;  /* 0x0000000211007824 */ /* 0x000fe200078e0200 */
[----:B------:R-:W-:Y:S01]  /*71e0*/  F2FP.F16.F32.PACK_AB R104, R105, R104 ;  /* 0x000000686968723e */ /* 0x000fe200000000ff */
[----:B------:R-:W-:Y:S01]  /*71f0*/  IMAD R2, R17, 0x2, R2 ;  /* 0x0000000211027824 */ /* 0x000fe200078e0202 */
        /* <DEDUP_REMOVED lines=29> */
[----:B------:R-:W-:Y:S01]  /*73d0*/  F2FP.F16.F32.PACK_AB R147, R151, R150 ;  /* 0x000000969793723e */ /* 0x000fe200000000ff */
[----:B------:R-:W-:Y:S06]  /*73e0*/  @P6 BRA `(.L_x_65) ;  /* 0x0000000000046947 */ /* 0x000fec0003800000 */
[----:B------:R-:W-:-:S04]  /*73f0*/  DEPBAR.LE SB0, 0x1 ;  /* 0x000080400000791a */ /* 0x000fc80000000000 */
.L_x_65:
[----:B------:R-:W-:Y:S05]  /*7400*/  WARPSYNC.ALL ;  /* 0x0000000000007948 */ /* 0x000fea0003800000 */
[----:B------:R-:W-:Y:S06]  /*7410*/  BAR.SYNC.DEFER_BLOCKING 0x1, 0x80 ;  /* 0x0042000000007b1d */ /* 0x000fec0000010000 */
        /* <DEDUP_REMOVED lines=16> */
[----:B------:R-:W-:Y:S02]  /*7520*/  UMOV UR9, URZ ;  /* 0x0000003f00097c82 */ /* 0x000fe40008000000 */
[----:B------:R-:W2:Y:S01]  /*7530*/  S2UR UR11, SR_CTAID.Y ;  /* 0x00000000000b79c3 */ /* 0x000ea20000002600 */
[----:B------:R-:W-:-:S05]  /*7540*/  UIADD3.X UR5, URZ, UR5, URZ, UP0, !UPT ;  /* 0x000000053f057290 */ /* 0x000fca00087fe43f */
[----:B------:R-:W-:-:S09]  /*7550*/  UIADD3 UR8, UR8, 0x2200, URZ ;  /* 0x0000220008087890 */ /* 0x000fd2000fffe03f */
[----:B--2---:R2:W-:Y:S01]  /*7560*/  UTMASTG.4D [UR8], [UR4] ;  /* 0x00000008040073b5 */ /* 0x0045e20008018000 */
[----:B------:R0:W-:Y:S01]  /*7570*/  UTMACMDFLUSH ;  /* 0x00000000000079b7 */ /* 0x0001e20000000000 */
[----:B--2---:R-:W-:-:S04]  /*7580*/  DEPBAR.LE SB0, 0x1 ;  /* 0x000080400000791a */ /* 0x004fc80000000000 */
.L_x_67:
[----:B------:R-:W-:Y:S05]  /*7590*/  BSYNC B0 ;  /* 0x0000000000007941 */ /* 0x000fea0003800000 */
.L_x_66:
        /* <DEDUP_REMOVED lines=24> */
.L_x_69:
[----:B------:R-:W-:Y:S05]  /*7720*/  BSYNC B0 ;  /* 0x0000000000007941 */ /* 0x000fea0003800000 */
.L_x_68:
[----:B------:R-:W-:Y:S06]  /*7730*/  BAR.SYNC.DEFER_BLOCKING 0x1, 0x80 ;  /* 0x0042000000007b1d */ /* 0x000fec0000010000 */
        /* <DEDUP_REMOVED lines=12> */
[----:B------:R-:W-:Y:S01]  /*7800*/  R2UR UR8, R16 ;  /* 0x00000000100872ca */ /* 0x000fe200000e0000 */
[----:B------:R-:W-:Y:S01]  /*7810*/  ULDC.64 UR4, c[0x0][0x198] ;  /* 0x0000660000047ab9 */ /* 0x000fe20000000a00 */
[----:B------:R-:W-:Y:S02]  /*7820*/  USHF.L.U32 UR10, UR38, 0x6, URZ ;  /* 0x00000006260a7899 */ /* 0x000fe4000800063f */
[----:B------:R-:W-:Y:S01]  /*7830*/  UIADD3 UR4, UP0, UR4, 0xcf0, URZ ;  /* 0x00000cf004047890 */ /* 0x000fe2000ff1e03f */
[----:B------:R-:W-:Y:S02]  /*7840*/  UMOV UR9, 0x40 ;  /* 0x0000004000097882 */ /* 0x000fe40000000000 */
[----:B------:R-:W4:Y:S01]  /*7850*/  S2UR UR11, SR_CTAID.Y ;  /* 0x00000000000b79c3 */ /* 0x000f220000002600 */
[----:B------:R-:W-:-:S05]  /*7860*/  UIADD3.X UR5, URZ, UR5, URZ, UP0, !UPT ;  /* 0x000000053f057290 */ /* 0x000fca00087fe43f */
[----:B------:R-:W-:-:S09]  /*7870*/  UIADD3 UR8, UR8, 0x2200, URZ ;  /* 0x0000220008087890 */ /* 0x000fd2000fffe03f */
[----:B----4-:R4:W-:Y:S01]  /*7880*/  UTMASTG.4D [UR8], [UR4] ;  /* 0x00000008040073b5 */ /* 0x0109e20008018000 */
[----:B------:R0:W-:Y:S01]  /*7890*/  UTMACMDFLUSH ;  /* 0x00000000000079b7 */ /* 0x0001e20000000000 */
[----:B----4-:R-:W-:-:S04]  /*78a0*/  DEPBAR.LE SB0, 0x1 ;  /* 0x000080400000791a */ /* 0x010fc80000000000 */
.L_x_71:
[----:B------:R-:W-:Y:S05]  /*78b0*/  BSYNC B0 ;  /* 0x0000000000007941 */ /* 0x000fea0003800000 */
.L_x_70:
        /* <DEDUP_REMOVED lines=9> */
[----:B-----5:R-:W5:Y:S02]  /*7950*/  FENCE.VIEW.ASYNC.S ;  /* 0x00000000000073c6 */ /* 0x020f640000000000 */
[----:B-----5:R-:W-:Y:S06]  /*7960*/  BAR.SYNC.DEFER_BLOCKING 0x1, 0x80 ;  /* 0x0042000000007b1d */ /* 0x020fec0000010000 */
[----:B------:R-:W-:Y:S05]  /*7970*/  @P6 BRA `(.L_x_73) ;  /* 0x00000000002c6947 */ /* 0x000fea0003800000 */
[----:B------:R-:W-:Y:S01]  /*7980*/  S2UR UR12, SR_CTAID.Z ;  /* 0x00000000000c79c3 */ /* 0x000fe20000002700 */
[----:B------:R-:W-:Y:S01]  /*7990*/  R2UR UR8, R16 ;  /* 0x00000000100872ca */ /* 0x000fe200000e0000 */
[----:B------:R-:W-:Y:S01]  /*79a0*/  ULDC.64 UR4, c[0x0][0x198] ;  /* 0x0000660000047ab9 */ /* 0x000fe20000000a00 */
[----:B------:R-:W-:Y:S02]  /*79b0*/  USHF.L.U32 UR10, UR38, 0x6, URZ ;  /* 0x00000006260a7899 */ /* 0x000fe4000800063f */
[----:B------:R-:W-:Y:S01]  /*79c0*/  UIADD3 UR4, UP0, UR4, 0xcf0, URZ ;  /* 0x00000cf004047890 */ /* 0x000fe2000ff1e03f */
[----:B------:R-:W-:Y:S02]  /*79d0*/  UMOV UR9, 0x60 ;  /* 0x0000006000097882 */ /* 0x000fe40000000000 */
[----:B------:R-:W5:Y:S01]  /*79e0*/  S2UR UR11, SR_CTAID.Y ;  /* 0x00000000000b79c3 */ /* 0x000f620000002600 */
[----:B------:R-:W-:-:S05]  /*79f0*/  UIADD3.X UR5, URZ, UR5, URZ, UP0, !UPT ;  /* 0x000000053f057290 */ /* 0x000fca00087fe43f */
[----:B------:R-:W-:-:S09]  /*7a00*/  UIADD3 UR8, UR8, 0x3200, URZ ;  /* 0x0000320008087890 */ /* 0x000fd2000fffe03f */
[----:B-----5:R1:W-:Y:S02]  /*7a10*/  UTMASTG.4D [UR8], [UR4] ;  /* 0x00000008040073b5 */ /* 0x0203e40008018000 */
[----:B-1----:R0:W-:Y:S02]  /*7a20*/  UTMACMDFLUSH ;  /* 0x00000000000079b7 */ /* 0x0021e40000000000 */
.L_x_73:
[----:B------:R-:W-:Y:S05]  /*7a30*/  BSYNC B0 ;  /* 0x0000000000007941 */ /* 0x000fea0003800000 */
.L_x_72:
[----:B------:R-:W-:Y:S01]  /*7a40*/  ULOP3.LUT UR39, UR39, 0x1, URZ, 0xc, !UPT ;  /* 0x0000000127277892 */ /* 0x000fe2000f8e0c3f */
[----:B------:R-:W-:-:S04]  /*7a50*/  DEPBAR.LE SB0, 0x0 ;  /* 0x000080000000791a */ /* 0x000fc80000000000 */
[----:B------:R-:W-:Y:S01]  /*7a60*/  ULEA UR37, UR37, UR39, 0x1 ;  /* 0x0000002725257291 */ /* 0x000fe2000f8e083f */
[----:B------:R-:W-:-:S04]  /*7a70*/  DEPBAR.LE SB0, 0x0 ;  /* 0x000080000000791a */ /* 0x000fc80000000000 */
[----:B------:R-:W-:-:S09]  /*7a80*/  ULEA UR37, UR37, UR36, 0x3 ;  /* 0x0000002425257291 */ /* 0x000fd2000f8e183f */
[----:B------:R-:W-:Y:S01]  /*7a90*/  SYNCS.ARRIVE.TRANS64.A1T0 RZ, [UR37+0x344a0], RZ ;  /* 0x0344a0ffffff79a7 */ /* 0x000fe20008100025 */
[----:B------:R-:W-:Y:S05]  /*7aa0*/  EXIT ;  /* 0x000000000000794d */ /* 0x000fea0003800000 */
.L_x_6:
[----:B------:R-:W-:-:S08]  /*7ab0*/  NOP ;  /* 0x0000000000007918 */ /* 0x000fd00000000000 */
[----:B------:R-:W1:-:S00]  /*7ac0*/  USETMAXREG.DEALLOC.CTAPOOL 0x18 ;  /* 0x00000018000079c8 */ /* 0x000e4000080e0500 */
[----:B------:R-:W-:-:S13]  /*7ad0*/  PLOP3.LUT P0, PT, PT, PT, UP0, 0x80, 0x0 ;  /* 0x000000000000781c */ /* 0x000fda0003f0f008 */
[----:B-1----:R-:W-:Y:S05]  /*7ae0*/  @!P0 BRA `(.L_x_74) ;  /* 0x0000001400c88947 */ /* 0x002fea0003800000 */
[----:B------:R-:W-:-:S13]  /*7af0*/  ISETP.NE.AND P0, PT, RZ, UR5, PT ;  /* 0x00000005ff007c0c */ /* 0x000fda000bf05270 */
[----:B------:R-:W-:Y:S05]  /*7b00*/  @P0 EXIT ;  /* 0x000000000000094d */ /* 0x000fea0003800000 */
[----:B------:R-:W1:Y:S01]  /*7b10*/  LDC R0, c[0x0][0x288] ;  /* 0x0000a200ff007b82 */ /* 0x000e620000000800 */
[----:B------:R-:W-:Y:S01]  /*7b20*/  ELECT P0, URZ, PT ;  /* 0x00000000003f782f */ /* 0x000fe20003800000 */
[----:B------:R-:W-:Y:S01]  /*7b30*/  UMOV UR14, URZ ;  /* 0x0000003f000e7c82 */ /* 0x000fe20008000000 */
[----:B-1----:R-:W-:-:S13]  /*7b40*/  ISETP.GE.AND P1, PT, R0, 0x40, PT ;  /* 0x000000400000780c */ /* 0x002fda0003f26270 */
[----:B------:R-:W-:Y:S05]  /*7b50*/  @!P1 BRA `(.L_x_75) ;  /* 0x0000001400689947 */ /* 0x000fea0003800000 */
[----:B------:R-:W1:Y:S01]  /*7b60*/  S2UR UR5, SR_CTAID.X ;  /* 0x00000000000579c3 */ /* 0x000e620000002500 */
[----:B------:R-:W-:Y:S01]  /*7b70*/  SHF.R.U32.HI R0, RZ, 0x6, R0 ;  /* 0x00000006ff007819 */ /* 0x000fe20000011600 */
[----:B------:R-:W-:Y:S01]  /*7b80*/  IMAD.MOV.U32 R2, RZ, RZ, 0x1 ;  /* 0x00000001ff027424 */ /* 0x000fe200078e00ff */
[----:B------:R-:W-:Y:S01]  /*7b90*/  ULOP3.LUT UR13, UR15, 0x1, URZ, 0xfc, !UPT ;  /* 0x000000010f0d7892 */ /* 0x000fe2000f8efc3f */
[----:B------:R-:W-:Y:S01]  /*7ba0*/  IMAD.MOV.U32 R4, RZ, RZ, RZ ;  /* 0x000000ffff047224 */ /* 0x000fe200078e00ff */
[----:B------:R-:W-:Y:S01]  /*7bb0*/  ULDC.64 UR22, c[0x0][0x198] ;  /* 0x0000660000167ab9 */ /* 0x000fe20000000a00 */
[----:B------:R-:W-:Y:S01]  /*7bc0*/  UMOV UR7, URZ ;  /* 0x0000003f00077c82 */ /* 0x000fe20008000000 */
[----:B------:R-:W-:Y:S01]  /*7bd0*/  UMOV UR14, URZ ;  /* 0x0000003f000e7c82 */ /* 0x000fe20008000000 */
[----:B------:R-:W-:Y:S01]  /*7be0*/  UMOV UR6, URZ ;  /* 0x0000003f00067c82 */ /* 0x000fe20008000000 */
[----:B-1----:R-:W-:-:S12]  /*7bf0*/  USHF.L.U32 UR5, UR5, 0x7, URZ ;  /* 0x0000000705057899 */ /* 0x002fd8000800063f */
.L_x_86:
[----:B------:R-:W-:-:S13]  /*7c00*/  ISETP.GE.AND P1, PT, R0, 0x1, PT ;  /* 0x000000010000780c */ /* 0x000fda0003f26270 */
[----:B------:R-:W-:Y:S05]  /*7c10*/  @!P1 BRA `(.L_x_76) ;  /* 0x0000000000249947 */ /* 0x000fea0003800000 */
[----:B------:R-:W-:-:S06]  /*7c20*/  USHF.L.U32 UR4, UR7, 0x6, URZ ;  /* 0x0000000607047899 */ /* 0x000fcc000800063f */
[----:B------:R-:W-:-:S07]  /*7c30*/  IMAD.U32 R3, RZ, RZ, UR4 ;  /* 0x00000004ff037e24 */ /* 0x000fce000f8e00ff */
.L_x_77:
[----:B------:R-:W-:-:S05]  /*7c40*/  VIADD R3, R3, 0x40 ;  /* 0x0000004003037836 */ /* 0x000fca0000000000 */
[----:B------:R-:W-:-:S13]  /*7c50*/  ISETP.LT.AND P1, PT, R3, UR5, PT ;  /* 0x0000000503007c0c */ /* 0x000fda000bf21270 */
[----:B------:R-:W-:Y:S05]  /*7c60*/  @!P1 BRA `(.L_x_76) ;  /* 0x0000000000109947 */ /* 0x000fea0003800000 */
[C---:B------:R-:W-:Y:S01]  /*7c70*/  ISETP.GT.AND P1, PT, R0.reuse, 0x1, PT ;  /* 0x000000010000780c */ /* 0x040fe20003f24270 */
[----:B------:R-:W-:Y:S01]  /*7c80*/  UIADD3 UR7, UR7, 0x1, URZ ;  /* 0x0000000107077890 */ /* 0x000fe2000fffe03f */
[----:B------:R-:W-:-:S11]  /*7c90*/  VIADD R0, R0, 0xffffffff ;  /* 0xffffffff00007836 */ /* 0x000fd60000000000 */
[----:B------:R-:W-:Y:S05]  /*7ca0*/  @P1 BRA `(.L_x_77) ;  /* 0xfffffffc00e41947 */ /* 0x000fea000383ffff */
.L_x_76:
[----:B------:R-:W-:-:S13]  /*7cb0*/  ISETP.NE.AND P1, PT, R0, RZ, PT ;  /* 0x000000ff0000720c */ /* 0x000fda0003f25270 */
[----:B------:R-:W-:Y:S05]  /*7cc0*/  @!P1 BRA `(.L_x_75) ;  /* 0x00000014000c9947 */ /* 0x000fea0003800000 */
[----:B------:R-:W-:-:S06]  /*7cd0*/  UISETP.NE.AND UP0, UPT, UR13, 0x3, UPT ;  /* 0x000000030d00788c */ /* 0x000fcc000bf05270 */
[----:B------:R-:W-:-:S13]  /*7ce0*/  PLOP3.LUT P3, PT, PT, PT, UP0, 0x80, 0x0 ;  /* 0x000000000000781c */ /* 0x000fda0003f6f008 */
[----:B------:R-:W-:Y:S05]  /*7cf0*/  @!P3 BRA `(.L_x_78) ;  /* 0x000000000004b947 */ /* 0x000fea0003800000 */
[----:B------:R-:W-:Y:S01]  /*7d00*/  BPT.TRAP 0x1 ;  /* 0x000000040000795c */ /* 0x000fe20000300000 */
.L_x_78:
[----:B------:R-:W1:Y:S01]  /*7d10*/  S2UR UR9, SR_CgaCtaId ;  /* 0x00000000000979c3 */ /* 0x000e620000008800 */
[----:B------:R-:W-:Y:S01]  /*7d20*/  UMOV UR4, 0x400 ;  /* 0x0000040000047882 */ /* 0x000fe20000000000 */
[----:B------:R-:W-:Y:S02]  /*7d30*/  SHF.L.U32 R3, R4, 0x1f, RZ ;  /* 0x0000001f04037819 */ /* 0x000fe400000006ff */
[----:B------:R-:W-:Y:S01]  /*7d40*/  LOP3.LUT P2, RZ, R2, 0xff, RZ, 0xc0, !PT ;  /* 0x000000ff02ff7812 */ /* 0x000fe2000784c0ff */
[----:B-1----:R-:W-:-:S04]  /*7d50*/  ULEA UR4, UR9, UR4, 0x18 ;  /* 0x0000000409047291 */ /* 0x002fc8000f8ec03f */
[----:B------:R-:W-:-:S09]  /*7d60*/  ULEA UR8, UR6, UR4, 0x3 ;  /* 0x0000000406087291 */ /* 0x000fd2000f8e183f */
[----:B------:R-:W1:Y:S02]  /*7d70*/  SYNCS.PHASECHK.TRANS64.TRYWAIT P1, [UR8+0x34480], R3 ;  /* 0x03448003ff0075a7 */ /* 0x000e640008020148 */
[----:B-1----:R-:W-:Y:S05]  /*7d80*/  @!P1 BRA `(.L_x_79) ;  /* 0x00000038003c9947 */ /* 0x002fea0003800000 */
.L_x_157:
[----:B------:R-:W-:Y:S04]  /*7d90*/  BSSY B0, `(.L_x_80) ;  /* 0x0000003000007945 */ /* 0x000fe80003800000 */
[----:B------:R-:W-:Y:S05]  /*7da0*/  @!P0 BRA `(.L_x_81) ;  /* 0x0000000000048947 */ /* 0x000fea0003800000 */
[----:B------:R-:W-:-:S04]  /*7db0*/  DEPBAR.LE SB0, 0x1 ;  /* 0x000080400000791a */ /* 0x000fc80000000000 */
.L_x_81:
[----:B------:R-:W-:Y:S05]  /*7dc0*/  BSYNC B0 ;  /* 0x0000000000007941 */ /* 0x000fea0003800000 */
.L_x_80:
[----:B------:R-:W-:Y:S05]  /*7dd0*/  @P2 BRA `(.L_x_82) ;  /* 0x0000000000242947 */ /* 0x000fea0003800000 */
[----:B------:R-:W-:Y:S05]  /*7de0*/  @!P3 BRA `(.L_x_83) ;  /* 0x000000000004b947 */ /* 0x000fea0003800000 */
[----:B------:R-:W-:Y:S01]  /*7df0*/  BPT.TRAP 0x1 ;  /* 0x000000040000795c */ /* 0x000fe20000300000 */
.L_x_83:
[----:B------:R-:W-:Y:S02]  /*7e00*/  ULEA UR8, UR14, UR4, 0x3 ;  /* 0x000000040e087291 */ /* 0x000fe4000f8e183f */
[----:B------:R-:W-:Y:S02]  /*7e10*/  UIADD3 UR14, UR14, 0x1, URZ ;  /* 0x000000010e0e7890 */ /* 0x000fe4000fffe03f */
[----:B------:R-:W-:Y:S02]  /*7e20*/  UIADD3 UR8, UR8, 0x34490, URZ ;  /* 0x0003449008087890 */ /* 0x000fe4000fffe03f */
[----:B------:R-:W-:Y:S02]  /*7e30*/  UISETP.NE.AND UP0, UPT, UR14, 0x2, UPT ;  /* 0x000000020e00788c */ /* 0x000fe4000bf05270 */
[----:B------:R-:W-:Y:S02]  /*7e40*/  UPRMT UR8, UR9, 0x654, UR8 ;  /* 0x0000065409087896 */ /* 0x000fe40008000008 */
[----:B------:R-:W-:-:S07]  /*7e50*/  USEL UR14, UR14, URZ, UP0 ;  /* 0x0000003f0e0e7287 */ /* 0x000fce0008000000 */
[----:B------:R-:W-:Y:S05]  /*7e60*/  SYNCS.ARRIVE.TRANS64.RED.A1T0 RZ, [UR8], RZ ;  /* 0x000000ffffff79a7 */ /* 0x000fea0008100408 */
.L_x_82:
[----:B------:R-:W-:Y:S04]  /*7e70*/  BSSY B0, `(.L_x_84) ;  /* 0x000011e000007945 */ /* 0x000fe80003800000 */
[----:B------:R-:W-:Y:S05]  /*7e80*/  @!P0 BRA `(.L_x_85) ;  /* 0x0000001000708947 */ /* 0x000fea0003800000 */
[----:B------:R-:W-:Y:S01]  /*7e90*/  ULEA UR21, UR6, UR4, 0xf ;  /* 0x0000000406157291 */ /* 0x000fe2000f8e783f */
[----:B------:R-:W2:Y:S01]  /*7ea0*/  S2UR UR36, SR_CTAID.Z ;  /* 0x00000000002479c3 */ /* 0x000ea20000002700 */
[----:B------:R-:W-:Y:S01]  /*7eb0*/  USHF.L.U32 UR34, UR7, 0x6, URZ ;  /* 0x0000000607227899 */ /* 0x000fe2000800063f */
[----:B------:R-:W-:Y:S01]  /*7ec0*/  MOV R15, UR22 ;  /* 0x00000016000f7c02 */ /* 0x000fe20008000f00 */
[----:B------:R-:W-:Y:S01]  /*7ed0*/  UIADD3 UR8, UR21, 0x25000, URZ ;  /* 0x0002500015087890 */ /* 0x000fe2000fffe03f */
[----:B------:R-:W-:Y:S01]  /*7ee0*/  MOV R14, UR23 ;  /* 0x00000017000e7c02 */ /* 0x000fe20008000f00 */
[----:B------:R-:W-:Y:S01]  /*7ef0*/  UMOV UR9, 0x20 ;  /* 0x0000002000097882 */ /* 0x000fe20000000000 */
[----:B------:R-:W-:Y:S01]  /*7f00*/  UIADD3 UR10, UR34, 0x8, URZ ;  /* 0x00000008220a7890 */ /* 0x000fe2000fffe03f */
[----:B-1----:R-:W-:Y:S01]  /*7f10*/  MOV R2, UR9 ;  /* 0x0000000900027c02 */ /* 0x002fe20008000f00 */
[----:B------:R-:W-:Y:S01]  /*7f20*/  UIADD3 UR9, UR34, 0x10, URZ ;  /* 0x0000001022097890 */ /* 0x000fe2000fffe03f */
[----:B------:R-:W-:Y:S01]  /*7f30*/  IMAD.U32 R21, RZ, RZ, UR8 ;  /* 0x00000008ff157e24 */ /* 0x000fe2000f8e00ff */
[----:B------:R-:W-:Y:S01]  /*7f40*/  UIADD3 UR8, UR21, 0x26000, URZ ;  /* 0x0002600015087890 */ /* 0x000fe2000fffe03f */
[----:B------:R-:W1:Y:S01]  /*7f50*/  S2UR UR35, SR_CTAID.Y ;  /* 0x00000000002379c3 */ /* 0x000e620000002600 */
[----:B------:R-:W-:Y:S01]  /*7f60*/  IMAD.U32 R20, RZ, RZ, UR10 ;  /* 0x0000000aff147e24 */ /* 0x000fe2000f8e00ff */
[----:B------:R-:W-:Y:S01]  /*7f70*/  UIADD3 UR30, UP0, UR22, 0x6f0, URZ ;  /* 0x000006f0161e7890 */ /* 0x000fe2000ff1e03f */
[----:B------:R-:W-:Y:S01]  /*7f80*/  IMAD.U32 R13, RZ, RZ, UR9 ;  /* 0x00000009ff0d7e24 */ /* 0x000fe2000f8e00ff */
[----:B------:R-:W-:Y:S01]  /*7f90*/  R2UR UR16, R21 ;  /* 0x00000000151072ca */ /* 0x000fe200000e0000 */
[----:B------:R-:W-:Y:S01]  /*7fa0*/  IMAD.U32 R12, RZ, RZ, UR8 ;  /* 0x00000008ff0c7e24 */ /* 0x000fe2000f8e00ff */
[----:B------:R-:W-:Y:S01]  /*7fb0*/  R2UR UR18, R20 ;  /* 0x00000000141272ca */ /* 0x000fe200000e0000 */
[----:B------:R-:W-:Y:S01]  /*7fc0*/  UMOV UR17, 0x20 ;  /* 0x0000002000117882 */ /* 0x000fe20000000000 */
[----:B------:R-:W3:Y:S01]  /*7fd0*/  S2UR UR9, SR_CTAID.Y ;  /* 0x00000000000979c3 */ /* 0x000ee20000002600 */
[----:B------:R-:W-:Y:S01]  /*7fe0*/  UMOV UR10, URZ ;  /* 0x0000003f000a7c82 */ /* 0x000fe20008000000 */
[----:B------:R-:W-:Y:S01]  /*7ff0*/  UIADD3.X UR31, URZ, UR23, URZ, UP0, !UPT ;  /* 0x000000173f1f7290 */ /* 0x000fe200087fe43f */
[----:B------:R-:W-:Y:S01]  /*8000*/  MOV R19, UR17 ;  /* 0x0000001100137c02 */ /* 0x000fe20008000f00 */
[----:B------:R-:W-:-:S02]  /*8010*/  UIADD3 UR32, UR21, 0x24000, URZ ;  /* 0x0002400015207890 */ /* 0x000fc4000fffe03f */
[----:B------:R-:W-:Y:S01]  /*8020*/  MOV R16, UR21 ;  /* 0x0000001500107c02 */ /* 0x000fe20008000f00 */
[----:B--2---:R-:W-:Y:S01]  /*8030*/  UMOV UR20, UR36 ;  /* 0x0000002400147c82 */ /* 0x004fe20008000000 */
[----:B------:R-:W-:Y:S01]  /*8040*/  UMOV UR17, UR10 ;  /* 0x0000000a00117c82 */ /* 0x000fe20008000000 */
[----:B------:R-:W2:Y:S01]  /*8050*/  S2UR UR8, SR_CTAID.Z ;  /* 0x00000000000879c3 */ /* 0x000ea20000002700 */
[----:B------:R-:W-:Y:S01]  /*8060*/  MOV R17, UR20 ;  /* 0x0000001400117c02 */ /* 0x000fe20008000f00 */
[----:B------:R-:W-:Y:S01]  /*8070*/  UMOV UR33, URZ ;  /* 0x0000003f00217c82 */ /* 0x000fe20008000000 */
[----:B------:R-:W-:Y:S01]  /*8080*/  R2UR UR21, R16 ;  /* 0x00000000101572ca */ /* 0x000fe200000e0000 */
[----:B------:R-:W-:Y:S01]  /*8090*/  UMOV UR54, UR18 ;  /* 0x0000001200367c82 */ /* 0x000fe20008000000 */
[----:B------:R-:W-:Y:S01]  /*80a0*/  UMOV UR55, UR34 ;  /* 0x0000002200377c82 */ /* 0x000fe20008000000 */
[----:B------:R-:W-:Y:S01]  /*80b0*/  UMOV UR41, 0x20 ;  /* 0x0000002000297882 */ /* 0x000fe20000000000 */
[----:B------:R-:W-:Y:S01]  /*80c0*/  UIADD3 UR42, UR55, 0x18, URZ ;  /* 0x00000018372a7890 */ /* 0x000fe2000fffe03f */
[----:B------:R-:W-:Y:S01]  /*80d0*/  S2UR UR10, SR_CTAID.Y ;  /* 0x00000000000a79c3 */ /* 0x000fe20000002600 */
[----:B-1----:R-:W-:Y:S01]  /*80e0*/  UMOV UR19, UR35 ;  /* 0x0000002300137c82 */ /* 0x002fe20008000000 */
[----:B------:R1:W-:Y:S01]  /*80f0*/  UTMAREDG.4D.ADD [UR32], [UR30] ;  /* 0x000000201e0073b6 */ /* 0x0003e20008018000 */
[----:B------:R-:W-:Y:S01]  /*8100*/  MOV R18, UR19 ;  /* 0x0000001300127c02 */ /* 0x000fe20008000f00 */
[----:B------:R-:W-:Y:S01]  /*8110*/  UMOV UR44, UR36 ;  /* 0x00000024002c7c82 */ /* 0x000fe20008000000 */
[----:B------:R-:W-:Y:S01]  /*8120*/  UMOV UR43, UR35 ;  /* 0x00000023002b7c82 */ /* 0x000fe20008000000 */
[----:B------:R-:W-:Y:S01]  /*8130*/  MOV R11, UR44 ;  /* 0x0000002c000b7c02 */ /* 0x000fe20008000f00 */
[----:B------:R-:W-:Y:S01]  /*8140*/  UMOV UR47, UR42 ;  /* 0x0000002a002f7c82 */ /* 0x000fe20008000000 */
[----:B---3--:R-:W-:Y:S01]  /*8150*/  UMOV UR19, UR9 ;  /* 0x0000000900137c82 */ /* 0x008fe20008000000 */
[----:B------:R-:W-:Y:S01]  /*8160*/  UIADD3 UR40, UR21, 0x27000, URZ ;  /* 0x0002700015287890 */ /* 0x000fe2000fffe03f */
[----:B------:R-:W-:Y:S01]  /*8170*/  MOV R9, UR41 ;  /* 0x0000002900097c02 */ /* 0x000fe20008000f00 */
[----:B------:R-:W-:Y:S01]  /*8180*/  UMOV UR9, URZ ;  /* 0x0000003f00097c82 */ /* 0x000fe20008000000 */
[----:B------:R-:W-:Y:S01]  /*8190*/  MOV R10, UR43 ;  /* 0x0000002b000a7c02 */ /* 0x000fe20008000f00 */
[----:B------:R-:W-:Y:S01]  /*81a0*/  UMOV UR41, UR9 ;  /* 0x0000000900297c82 */ /* 0x000fe20008000000 */
[----:B------:R-:W-:Y:S01]  /*81b0*/  MOV R16, UR21 ;  /* 0x0000001500107c02 */ /* 0x000fe20008000f00 */
[----:B------:R-:W3:Y:S01]  /*81c0*/  S2UR UR39, SR_CTAID.Y ;  /* 0x00000000002779c3 */ /* 0x000ee20000002600 */
[----:B--2---:R-:W-:Y:S01]  /*81d0*/  UMOV UR20, UR8 ;  /* 0x0000000800147c82 */ /* 0x004fe20008000000 */
[----:B------:R-:W-:Y:S01]  /*81e0*/  UMOV UR27, UR35 ;  /* 0x00000023001b7c82 */ /* 0x000fe20008000000 */
[----:B------:R2:W-:Y:S01]  /*81f0*/  UTMAREDG.4D.ADD [UR16], [UR30] ;  /* 0x000000101e0073b6 */ /* 0x0005e20008018000 */
[----:B------:R-:W-:Y:S01]  /*8200*/  R2UR UR21, R16 ;  /* 0x00000000101572ca */ /* 0x000fe200000e0000 */
[----:B------:R-:W-:Y:S01]  /*8210*/  UMOV UR59, UR35 ;  /* 0x00000023003b7c82 */ /* 0x000fe20008000000 */
[----:B------:R-:W-:Y:S01]  /*8220*/  UMOV UR11, UR35 ;  /* 0x00000023000b7c82 */ /* 0x000fe20008000000 */
[----:B------:R-:W-:Y:S01]  /*8230*/  UMOV UR12, UR36 ;  /* 0x00000024000c7c82 */ /* 0x000fe20008000000 */
[----:B------:R-:W4:Y:S01]  /*8240*/  S2UR UR8, SR_CTAID.Z ;  /* 0x00000000000879c3 */ /* 0x000f220000002700 */
[----:B------:R-:W-:Y:S01]  /*8250*/  R2UR UR22, R15 ;  /* 0x000000000f1672ca */ /* 0x000fe200000e0000 */
[----:B------:R-:W-:Y:S01]  /*8260*/  UMOV UR28, UR36 ;  /* 0x00000024001c7c82 */ /* 0x000fe20008000000 */
[----:B------:R-:W-:Y:S01]  /*8270*/  UMOV UR60, UR36 ;  /* 0x00000024003c7c82 */ /* 0x000fe20008000000 */
[----:B------:R-:W-:Y:S01]  /*8280*/  MOV R5, UR12 ;  /* 0x0000000c00057c02 */ /* 0x000fe20008000f00 */
[----:B-1----:R-:W-:Y:S01]  /*8290*/  UIADD3 UR34, UR55, 0x30, URZ ;  /* 0x0000003037227890 */ /* 0x002fe2000fffe03f */
[----:B------:R-:W-:Y:S01]  /*82a0*/  MOV R3, UR11 ;  /* 0x0000000b00037c02 */ /* 0x000fe20008000f00 */
[----:B------:R-:W-:Y:S01]  /*82b0*/  UMOV UR33, 0x40 ;  /* 0x0000004000217882 */ /* 0x000fe20000000000 */
[----:B------:R-:W1:Y:S01]  /*82c0*/  S2UR UR38, SR_CTAID.Z ;  /* 0x00000000002679c3 */ /* 0x000e620000002700 */
[----:B------:R-:W-:Y:S01]  /*82d0*/  UIADD3 UR32, UR21, 0x2a000, URZ ;  /* 0x0002a00015207890 */ /* 0x000fe2000fffe03f */
[----:B------:R-:W-:Y:S01]  /*82e0*/  R2UR UR23, R14 ;  /* 0x000000000e1772ca */ /* 0x000fe200000e0000 */
[----:B------:R-:W-:Y:S01]  /*82f0*/  UIADD3 UR24, UR21, 0x24400, URZ ;  /* 0x0002440015187890 */ /* 0x000fe2000fffe03f */
[----:B------:R-:W-:Y:S01]  /*8300*/  MOV R8, UR15 ;  /* 0x0000000f00087c02 */ /* 0x000fe20008000f00 */
[----:B------:R-:W-:Y:S01]  /*8310*/  UMOV UR37, UR34 ;  /* 0x0000002200257c82 */ /* 0x000fe20008000000 */
[----:B------:R-:W-:Y:S01]  /*8320*/  MOV R15, UR22 ;  /* 0x00000016000f7c02 */ /* 0x000fe20008000f00 */
[----:B------:R-:W-:Y:S01]  /*8330*/  UMOV UR25, 0x20 ;  /* 0x0000002000197882 */ /* 0x000fe20000000000 */
[----:B--2---:R-:W-:Y:S01]  /*8340*/  R2UR UR20, R17 ;  /* 0x00000000111472ca */ /* 0x004fe200000e0000 */
[----:B---3--:R-:W-:Y:S01]  /*8350*/  UMOV UR35, UR39 ;  /* 0x0000002700237c82 */ /* 0x008fe20008000000 */
[----:B------:R-:W-:Y:S01]  /*8360*/  R2UR UR19, R18 ;  /* 0x00000000121372ca */ /* 0x000fe200000e0000 */
[----:B------:R-:W-:Y:S01]  /*8370*/  UMOV UR51, UR39 ;  /* 0x0000002700337c82 */ /* 0x000fe20008000000 */
[----:B------:R-:W-:Y:S01]  /*8380*/  R2UR UR17, R19 ;  /* 0x00000000131172ca */ /* 0x000fe200000e0000 */
[----:B------:R-:W-:Y:S01]  /*8390*/  UMOV UR26, UR55 ;  /* 0x00000037001a7c82 */ /* 0x000fe20008000000 */
[----:B------:R-:W-:Y:S01]  /*83a0*/  R2UR UR16, R12 ;  /* 0x000000000c1072ca */ /* 0x000fe200000e0000 */
[----:B------:R-:W-:Y:S01]  /*83b0*/  UIADD3 UR56, UR21, 0x29400, URZ ;  /* 0x0002940015387890 */ /* 0x000fe2000fffe03f */
[----:B------:R-:W-:Y:S01]  /*83c0*/  R2UR UR18, R13 ;  /* 0x000000000d1272ca */ /* 0x000fe200000e0000 */
[----:B------:R-:W-:Y:S01]  /*83d0*/  UIADD3 UR48, UR21, 0x2b400, URZ ;  /* 0x0002b40015307890 */ /* 0x000fe2000fffe03f */
[----:B------:R-:W-:Y:S01]  /*83e0*/  MOV R16, UR35 ;  /* 0x0000002300107c02 */ /* 0x000fe20008000f00 */
[----:B------:R-:W-:Y:S01]  /*83f0*/  UMOV UR57, 0x20 ;  /* 0x0000002000397882 */ /* 0x000fe20000000000 */
[----:B------:R-:W-:Y:S01]  /*8400*/  R2UR UR22, R15 ;  /* 0x000000000f1672ca */ /* 0x000fe200000e0000 */
[----:B------:R-:W-:Y:S01]  /*8410*/  UMOV UR49, 0x20 ;  /* 0x0000002000317882 */ /* 0x000fe20000000000 */
[----:B------:R-:W-:Y:S01]  /*8420*/  MOV R17, UR20 ;  /* 0x0000001400117c02 */ /* 0x000fe20008000f00 */
[----:B----4-:R-:W-:Y:S01]  /*8430*/  UMOV UR20, UR8 ;  /* 0x0000000800147c82 */ /* 0x010fe20008000000 */
[----:B------:R-:W-:Y:S01]  /*8440*/  MOV R18, UR19 ;  /* 0x0000001300127c02 */ /* 0x000fe20008000f00 */
[----:B------:R-:W-:Y:S01]  /*8450*/  UMOV UR19, UR10 ;  /* 0x0000000a00137c82 */ /* 0x000fe20008000000 */
[----:B------:R-:W2:Y:S01]  /*8460*/  S2UR UR8, SR_CTAID.Z ;  /* 0x00000000000879c3 */ /* 0x000ea20000002700 */
[----:B------:R-:W-:Y:S01]  /*8470*/  MOV R19, UR17 ;  /* 0x0000001100137c02 */ /* 0x000fe20008000f00 */
[----:B------:R-:W-:Y:S01]  /*8480*/  UMOV UR17, UR9 ;  /* 0x0000000900117c82 */ /* 0x000fe20008000000 */
[----:B-1----:R-:W-:Y:S01]  /*8490*/  MOV R15, UR38 ;  /* 0x00000026000f7c02 */ /* 0x002fe20008000f00 */
[----:B------:R1:W-:Y:S01]  /*84a0*/  UTMAREDG.4D.ADD [UR16], [UR30] ;  /* 0x000000101e0073b6 */ /* 0x0003e20008018000 */
[----:B------:R-:W-:Y:S01]  /*84b0*/  UMOV UR52, UR38 ;  /* 0x0000002600347c82 */ /* 0x000fe20008000000 */
[----:B------:R-:W-:Y:S01]  /*84c0*/  MOV R14, UR23 ;  /* 0x00000017000e7c02 */ /* 0x000fe20008000f00 */
[----:B------:R-:W-:Y:S01]  /*84d0*/  UMOV UR53, UR18 ;  /* 0x0000001200357c82 */ /* 0x000fe20008000000 */
[----:B------:R-:W3:Y:S01]  /*84e0*/  S2UR UR10, SR_CTAID.Y ;  /* 0x00000000000a79c3 */ /* 0x000ee20000002600 */
[----:B------:R-:W-:-:S02]  /*84f0*/  R2UR UR38, R15 ;  /* 0x000000000f2672ca */ /* 0x000fc400000e0000 */
[----:B------:R-:W-:Y:S01]  /*8500*/  R2UR UR23, R14 ;  /* 0x000000000e1772ca */ /* 0x000fe200000e0000 */
[----:B------:R4:W-:Y:S01]  /*8510*/  UTMAREDG.4D.ADD [UR40], [UR30] ;  /* 0x000000281e0073b6 */ /* 0x0009e20008018000 */
[----:B------:R-:W-:Y:S02]  /*8520*/  MOV R14, UR39 ;  /* 0x00000027000e7c02 */ /* 0x000fe40008000f00 */
[----:B------:R-:W-:Y:S02]  /*8530*/  MOV R7, UR14 ;  /* 0x0000000e00077c02 */ /* 0x000fe40008000f00 */
[----:B------:R-:W-:Y:S02]  /*8540*/  R2UR UR39, R14 ;  /* 0x000000000e2772ca */ /* 0x000fe400000e0000 */
[----:B------:R-:W-:Y:S02]  /*8550*/  MOV R6, UR13 ;  /* 0x0000000d00067c02 */ /* 0x000fe40008000f00 */
[----:B------:R-:W-:-:S02]  /*8560*/  R2UR UR15, R8 ;  /* 0x00000000080f72ca */ /* 0x000fc400000e0000 */
[----:B------:R-:W-:Y:S01]  /*8570*/  R2UR UR14, R7 ;  /* 0x00000000070e72ca */ /* 0x000fe200000e0000 */
[----:B-1----:R-:W-:Y:S01]  /*8580*/  UIADD3 UR16, UR21, 0x27400, URZ ;  /* 0x0002740015107890 */ /* 0x002fe2000fffe03f */
[----:B------:R-:W-:Y:S02]  /*8590*/  R2UR UR20, R17 ;  /* 0x00000000111472ca */ /* 0x000fe400000e0000 */
[----:B------:R-:W-:Y:S01]  /*85a0*/  MOV R17, UR33 ;  /* 0x0000002100117c02 */ /* 0x000fe20008000f00 */
[----:B------:R-:W-:Y:S01]  /*85b0*/  UMOV UR33, UR9 ;  /* 0x0000000900217c82 */ /* 0x000fe20008000000 */
[----:B------:R-:W-:Y:S02]  /*85c0*/  R2UR UR19, R18 ;  /* 0x00000000121372ca */ /* 0x000fe400000e0000 */
[----:B------:R-:W-:Y:S01]  /*85d0*/  R2UR UR17, R19 ;  /* 0x00000000131172ca */ /* 0x000fe200000e0000 */
[----:B----4-:R-:W-:Y:S01]  /*85e0*/  UIADD3 UR40, UR21, 0x28000, URZ ;  /* 0x0002800015287890 */ /* 0x010fe2000fffe03f */
[----:B------:R-:W-:Y:S01]  /*85f0*/  R2UR UR44, R11 ;  /* 0x000000000b2c72ca */ /* 0x000fe200000e0000 */
[----:B------:R-:W-:Y:S01]  /*8600*/  UIADD3 UR42, UR55, 0x20, URZ ;  /* 0x00000020372a7890 */ /* 0x000fe2000fffe03f */
[----:B------:R-:W-:-:S02]  /*8610*/  R2UR UR43, R10 ;  /* 0x000000000a2b72ca */ /* 0x000fc400000e0000 */
[----:B------:R-:W-:Y:S02]  /*8620*/  R2UR UR41, R9 ;  /* 0x00000000092972ca */ /* 0x000fe400000e0000 */
[----:B------:R-:W-:Y:S02]  /*8630*/  MOV R9, UR47 ;  /* 0x0000002f00097c02 */ /* 0x000fe40008000f00 */
[----:B------:R-:W-:Y:S01]  /*8640*/  UMOV UR46, UR42 ;  /* 0x0000002a002e7c82 */ /* 0x000fe20008000000 */
[----:B------:R-:W-:Y:S02]  /*8650*/  R2UR UR13, R6 ;  /* 0x00000000060d72ca */ /* 0x000fe400000e0000 */
[----:B------:R-:W-:Y:S02]  /*8660*/  R2UR UR47, R9 ;  /* 0x00000000092f72ca */ /* 0x000fe400000e0000 */
[----:B------:R-:W-:Y:S01]  /*8670*/  MOV R10, UR44 ;  /* 0x0000002c000a7c02 */ /* 0x000fe20008000f00 */
[----:B--2---:R-:W-:Y:S01]  /*8680*/  UMOV UR44, UR8 ;  /* 0x00000008002c7c82 */ /* 0x004fe20008000000 */
[----:B------:R-:W-:Y:S01]  /*8690*/  MOV R11, UR43 ;  /* 0x0000002b000b7c02 */ /* 0x000fe20008000f00 */
[----:B---3--:R-:W-:Y:S01]  /*86a0*/  UMOV UR43, UR10 ;  /* 0x0000000a002b7c82 */ /* 0x008fe20008000000 */
[----:B------:R-:W1:Y:S01]  /*86b0*/  S2UR UR8, SR_CTAID.Z ;  /* 0x00000000000879c3 */ /* 0x000e620000002700 */
[----:B------:R-:W-:Y:S01]  /*86c0*/  MOV R12, UR41 ;  /* 0x00000029000c7c02 */ /* 0x000fe20008000f00 */
[----:B------:R-:W-:-:S02]  /*86d0*/  UMOV UR41, UR9 ;  /* 0x0000000900297c82 */ /* 0x000fc40008000000 */
[----:B------:R2:W-:Y:S03]  /*86e0*/  UTMAREDG.4D.ADD [UR40], [UR30] ;  /* 0x000000281e0073b6 */ /* 0x0005e60008018000 */
[----:B------:R-:W-:Y:S01]  /*86f0*/  MOV R9, UR47 ;  /* 0x0000002f00097c02 */ /* 0x000fe20008000f00 */
[----:B------:R-:W3:Y:S03]  /*8700*/  S2UR UR10, SR_CTAID.Y ;  /* 0x00000000000a79c3 */ /* 0x000ee60000002600 */
[----:B------:R-:W-:Y:S02]  /*8710*/  R2UR UR47, R9 ;  /* 0x00000000092f72ca */ /* 0x000fe400000e0000 */
[----:B------:R-:W-:Y:S02]  /*8720*/  MOV R9, UR39 ;  /* 0x0000002700097c02 */ /* 0x000fe40008000f00 */
[----:B--2---:R-:W-:Y:S01]  /*8730*/  R2UR UR44, R10 ;  /* 0x000000000a2c72ca */ /* 0x004fe200000e0000 */
[----:B-1----:R-:W-:Y:S01]  /*8740*/  UMOV UR36, UR8 ;  /* 0x0000000800247c82 */ /* 0x002fe20008000000 */
[----:B------:R-:W-:Y:S01]  /*8750*/  R2UR UR43, R11 ;  /* 0x000000000b2b72ca */ /* 0x000fe200000e0000 */
[----:B------:R-:W-:Y:S01]  /*8760*/  UIADD3 UR40, UR21, 0x29000, URZ ;  /* 0x0002900015287890 */ /* 0x000fe2000fffe03f */
[----:B------:R-:W-:Y:S01]  /*8770*/  R2UR UR41, R12 ;  /* 0x000000000c2972ca */ /* 0x000fe200000e0000 */
[----:B------:R-:W-:Y:S01]  /*8780*/  UIADD3 UR42, UR55, 0x28, URZ ;  /* 0x00000028372a7890 */ /* 0x000fe2000fffe03f */
[----:B------:R-:W-:Y:S01]  /*8790*/  MOV R10, UR46 ;  /* 0x0000002e000a7c02 */ /* 0x000fe20008000f00 */
[----:B------:R-:W-:Y:S01]  /*87a0*/  UMOV UR12, UR8 ;  /* 0x00000008000c7c82 */ /* 0x000fe20008000000 */
[----:B---3--:R-:W-:Y:S01]  /*87b0*/  UMOV UR35, UR10 ;  /* 0x0000000a00237c82 */ /* 0x008fe20008000000 */
[----:B------:R-:W-:Y:S01]  /*87c0*/  UMOV UR11, UR10 ;  /* 0x0000000a000b7c82 */ /* 0x000fe20008000000 */
[----:B------:R-:W-:Y:S01]  /*87d0*/  R2UR UR46, R10 ;  /* 0x000000000a2e72ca */ /* 0x000fe200000e0000 */
[----:B------:R-:W-:Y:S01]  /*87e0*/  UMOV UR18, UR47 ;  /* 0x0000002f00127c82 */ /* 0x000fe20008000000 */
[----:B------:R-:W-:Y:S01]  /*87f0*/  UMOV UR45, UR42 ;  /* 0x0000002a002d7c82 */ /* 0x000fe20008000000 */
[----:B------:R-:W-:Y:S01]  /*8800*/  MOV R11, UR44 ;  /* 0x0000002c000b7c02 */ /* 0x000fe20008000f00 */
[----:B------:R-:W-:Y:S01]  /*8810*/  UMOV UR44, UR8 ;  /* 0x00000008002c7c82 */ /* 0x000fe20008000000 */
[----:B------:R-:W-:Y:S01]  /*8820*/  MOV R12, UR43 ;  /* 0x0000002b000c7c02 */ /* 0x000fe20008000f00 */
[----:B------:R-:W-:Y:S01]  /*8830*/  UMOV UR43, UR10 ;  /* 0x0000000a002b7c82 */ /* 0x000fe20008000000 */
[----:B------:R-:W-:Y:S01]  /*8840*/  UIADD3 UR8, UR21, 0x2b000, URZ ;  /* 0x0002b00015087890 */ /* 0x000fe2000fffe03f */
[----:B------:R-:W-:Y:S01]  /*8850*/  MOV R13, UR41 ;  /* 0x00000029000d7c02 */ /* 0x000fe20008000f00 */
[----:B------:R-:W-:Y:S01]  /*8860*/  UIADD3 UR10, UR55, 0x38, URZ ;  /* 0x00000038370a7890 */ /* 0x000fe2000fffe03f */
[----:B------:R-:W-:Y:S01]  /*8870*/  MOV R10, UR38 ;  /* 0x00000026000a7c02 */ /* 0x000fe20008000f00 */
[----:B------:R-:W-:Y:S01]  /*8880*/  UMOV UR41, UR9 ;  /* 0x0000000900297c82 */ /* 0x000fe20008000000 */
[----:B------:R-:W-:Y:S01]  /*8890*/  UMOV UR58, UR45 ;  /* 0x0000002d003a7c82 */ /* 0x000fe20008000000 */
[----:B------:R1:W-:Y:S03]  /*88a0*/  UTMAREDG.4D.ADD [UR40], [UR30] ;  /* 0x000000281e0073b6 */ /* 0x0003e60008018000 */
[----:B------:R-:W-:-:S02]  /*88b0*/  UMOV UR29, UR10 ;  /* 0x0000000a001d7c82 */ /* 0x000fc40008000000 */
[----:B------:R-:W-:Y:S01]  /*88c0*/  UMOV UR50, UR29 ;  /* 0x0000001d00327c82 */ /* 0x000fe20008000000 */
[----:B------:R2:W-:Y:S01]  /*88d0*/  UTMAREDG.4D.ADD [UR32], [UR30] ;  /* 0x000000201e0073b6 */ /* 0x0005e20008018000 */
[----:B------:R3:W-:Y:S01]  /*88e0*/  UTMAREDG.4D.ADD [UR8], [UR30] ;  /* 0x000000081e0073b6 */ /* 0x0007e20008018000 */
[----:B-1----:R-:W-:Y:S01]  /*88f0*/  R2UR UR44, R11 ;  /* 0x000000000b2c72ca */ /* 0x002fe200000e0000 */
[----:B------:R-:W-:Y:S01]  /*8900*/  UIADD3 UR40, UR21, 0x25400, URZ ;  /* 0x0002540015287890 */ /* 0x000fe2000fffe03f */
[----:B------:R-:W-:Y:S01]  /*8910*/  R2UR UR43, R12 ;  /* 0x000000000c2b72ca */ /* 0x000fe200000e0000 */
[----:B------:R-:W-:Y:S01]  /*8920*/  UMOV UR42, UR54 ;  /* 0x00000036002a7c82 */ /* 0x000fe20008000000 */
[----:B------:R-:W-:Y:S01]  /*8930*/  R2UR UR41, R13 ;  /* 0x000000000d2972ca */ /* 0x000fe200000e0000 */
[----:B------:R1:W-:Y:S01]  /*8940*/  UTMAREDG.4D.ADD [UR24], [UR30] ;  /* 0x000000181e0073b6 */ /* 0x0003e20008018000 */
[----:B------:R-:W-:Y:S02]  /*8950*/  MOV R11, UR37 ;  /* 0x00000025000b7c02 */ /* 0x000fe40008000f00 */
[----:B--2---:R-:W-:Y:S01]  /*8960*/  R2UR UR35, R16 ;  /* 0x00000000102372ca */ /* 0x004fe200000e0000 */
[----:B------:R-:W-:Y:S01]  /*8970*/  UMOV UR36, UR38 ;  /* 0x0000002600247c82 */ /* 0x000fe20008000000 */
[----:B------:R-:W-:Y:S01]  /*8980*/  R2UR UR33, R17 ;  /* 0x00000000112172ca */ /* 0x000fe200000e0000 */
[----:B------:R-:W-:Y:S01]  /*8990*/  UIADD3 UR32, UR21, 0x26400, URZ ;  /* 0x0002640015207890 */ /* 0x000fe2000fffe03f */
[----:B------:R-:W-:Y:S01]  /*89a0*/  MOV R12, UR36 ;  /* 0x00000024000c7c02 */ /* 0x000fe20008000f00 */
[----:B------:R-:W-:Y:S01]  /*89b0*/  UMOV UR34, UR53 ;  /* 0x0000003500227c82 */ /* 0x000fe20008000000 */
[----:B------:R-:W-:Y:S01]  /*89c0*/  R2UR UR37, R11 ;  /* 0x000000000b2572ca */ /* 0x000fe200000e0000 */
[----:B---3--:R-:W2:Y:S02]  /*89d0*/  S2UR UR8, SR_CTAID.Z ;  /* 0x00000000000879c3 */ /* 0x008ea40000002700 */
[----:B------:R3:W-:Y:S01]  /*89e0*/  UTMAREDG.4D.ADD [UR40], [UR30] ;  /* 0x000000281e0073b6 */ /* 0x0007e20008018000 */
[----:B------:R-:W-:-:S03]  /*89f0*/  UMOV UR9, 0x20 ;  /* 0x0000002000097882 */ /* 0x000fc60000000000 */
[----:B------:R-:W-:Y:S02]  /*8a00*/  MOV R13, UR35 ;  /* 0x00000023000d7c02 */ /* 0x000fe40008000f00 */
[----:B------:R-:W-:Y:S01]  /*8a10*/  MOV R14, UR33 ;  /* 0x00000021000e7c02 */ /* 0x000fe20008000f00 */
[----:B------:R-:W4:Y:S01]  /*8a20*/  S2UR UR10, SR_CTAID.Y ;  /* 0x00000000000a79c3 */ /* 0x000f220000002600 */
[----:B------:R-:W-:Y:S01]  /*8a30*/  UMOV UR33, 0x20 ;  /* 0x0000002000217882 */ /* 0x000fe20000000000 */
[----:B-1----:R-:W-:Y:S01]  /*8a40*/  UMOV UR27, UR39 ;  /* 0x00000027001b7c82 */ /* 0x002fe20008000000 */
[----:B------:R-:W-:Y:S01]  /*8a50*/  UMOV UR28, UR38 ;  /* 0x00000026001c7c82 */ /* 0x000fe20008000000 */
[----:B------:R-:W-:Y:S01]  /*8a60*/  R2UR UR39, R9 ;  /* 0x00000000092772ca */ /* 0x000fe200000e0000 */
[----:B------:R-:W-:Y:S01]  /*8a70*/  UIADD3 UR24, UR21, 0x25800, URZ ;  /* 0x0002580015187890 */ /* 0x000fe2000fffe03f */
[----:B------:R-:W-:Y:S01]  /*8a80*/  R2UR UR38, R10 ;  /* 0x000000000a2672ca */ /* 0x000fe200000e0000 */
[----:B------:R-:W-:Y:S01]  /*8a90*/  UMOV UR25, 0x40 ;  /* 0x0000004000197882 */ /* 0x000fe20000000000 */
[----:B------:R-:W-:Y:S01]  /*8aa0*/  UMOV UR26, UR54 ;  /* 0x00000036001a7c82 */ /* 0x000fe20008000000 */
[----:B---3--:R-:W-:Y:S01]  /*8ab0*/  UIADD3 UR40, UR21, 0x26800, URZ ;  /* 0x0002680015287890 */ /* 0x008fe2000fffe03f */
[----:B------:R-:W-:Y:S01]  /*8ac0*/  UMOV UR41, 0x40 ;  /* 0x0000004000297882 */ /* 0x000fe20000000000 */
[----:B--2---:R-:W-:Y:S01]  /*8ad0*/  UMOV UR36, UR8 ;  /* 0x0000000800247c82 */ /* 0x004fe20008000000 */
[----:B------:R-:W-:Y:S01]  /*8ae0*/  UMOV UR12, UR8 ;  /* 0x00000008000c7c82 */ /* 0x000fe20008000000 */
[----:B------:R-:W-:-:S04]  /*8af0*/  UIADD3 UR8, UR21, 0x28400, URZ ;  /* 0x0002840015087890 */ /* 0x000fc8000fffe03f */
[----:B------:R-:W-:Y:S02]  /*8b00*/  UMOV UR43, UR39 ;  /* 0x00000027002b7c82 */ /* 0x000fe40008000000 */
[----:B------:R-:W-:Y:S01]  /*8b10*/  UMOV UR44, UR38 ;  /* 0x00000026002c7c82 */ /* 0x000fe20008000000 */
[----:B------:R-:W-:Y:S01]  /*8b20*/  UMOV UR42, UR53 ;  /* 0x00000035002a7c82 */ /* 0x000fe20008000000 */
[----:B----4-:R-:W-:Y:S01]  /*8b30*/  UMOV UR35, UR10 ;  /* 0x0000000a00237c82 */ /* 0x010fe20008000000 */
[----:B------:R-:W-:Y:S01]  /*8b40*/  UMOV UR11, UR10 ;  /* 0x0000000a000b7c82 */ /* 0x000fe20008000000 */
[----:B------:R1:W-:Y:S01]  /*8b50*/  UTMAREDG.4D.ADD [UR32], [UR30] ;  /* 0x000000201e0073b6 */ /* 0x0003e20008018000 */
        /* <DEDUP_REMOVED lines=9> */
[----:B--2---:R-:W-:Y:S01]  /*8bf0*/  UIADD3 UR16, UR21, 0x27800, URZ ;  /* 0x0002780015107890 */ /* 0x004fe2000fffe03f */
[----:B------:R-:W-:Y:S01]  /*8c00*/  UMOV UR17, 0x40 ;  /* 0x0000004000117882 */ /* 0x000fe20000000000 */
[----:B------:R-:W-:Y:S01]  /*8c10*/  UMOV UR19, UR39 ;  /* 0x0000002700137c82 */ /* 0x000fe20008000000 */
[----:B------:R-:W-:Y:S01]  /*8c20*/  UMOV UR20, UR38 ;  /* 0x0000002600147c82 */ /* 0x000fe20008000000 */
[----:B---3--:R-:W-:Y:S01]  /*8c30*/  R2UR UR12, R5 ;  /* 0x00000000050c72ca */ /* 0x008fe200000e0000 */
[----:B------:R-:W-:Y:S01]  /*8c40*/  UIADD3 UR8, UR21, 0x2a400, URZ ;  /* 0x0002a40015087890 */ /* 0x000fe2000fffe03f */
[----:B------:R-:W-:Y:S01]  /*8c50*/  R2UR UR11, R3 ;  /* 0x00000000030b72ca */ /* 0x000fe200000e0000 */
[----:B------:R-:W-:Y:S01]  /*8c60*/  UMOV UR10, UR37 ;  /* 0x00000025000a7c82 */ /* 0x000fe20008000000 */
[----:B------:R-:W-:Y:S01]  /*8c70*/  R2UR UR9, R2 ;  /* 0x00000000020972ca */ /* 0x000fe200000e0000 */
[----:B-1----:R-:W-:Y:S01]  /*8c80*/  UIADD3 UR56, UR21, 0x28800, URZ ;  /* 0x0002880015387890 */ /* 0x002fe2000fffe03f */
[----:B------:R-:W-:Y:S01]  /*8c90*/  UMOV UR57, 0x40 ;  /* 0x0000004000397882 */ /* 0x000fe20000000000 */
[----:B------:R-:W-:Y:S01]  /*8ca0*/  UMOV UR59, UR39 ;  /* 0x00000027003b7c82 */ /* 0x000fe20008000000 */
[----:B------:R-:W-:Y:S01]  /*8cb0*/  UMOV UR60, UR38 ;  /* 0x00000026003c7c82 */ /* 0x000fe20008000000 */
[----:B------:R-:W-:-:S08]  /*8cc0*/  UMOV UR58, UR46 ;  /* 0x0000002e003a7c82 */ /* 0x000fd00008000000 */
[----:B------:R1:W-:Y:S01]  /*8cd0*/  UTMAREDG.4D.ADD [UR8], [UR30] ;  /* 0x000000081e0073b6 */ /* 0x0003e20008018000 */
[----:B------:R2:W-:Y:S01]  /*8ce0*/  UTMAREDG.4D.ADD [UR48], [UR30] ;  /* 0x000000301e0073b6 */ /* 0x0005e20008018000 */
[----:B------:R3:W-:Y:S01]  /*8cf0*/  UTMAREDG.4D.ADD [UR32], [UR30] ;  /* 0x000000201e0073b6 */ /* 0x0007e20008018000 */
[----:B-1----:R-:W-:Y:S01]  /*8d00*/  UIADD3 UR8, UR21, 0x29800, URZ ;  /* 0x0002980015087890 */ /* 0x002fe2000fffe03f */
[----:B------:R-:W-:Y:S01]  /*8d10*/  UMOV UR9, 0x40 ;  /* 0x0000004000097882 */ /* 0x000fe20000000000 */
[----:B------:R-:W-:Y:S01]  /*8d20*/  UMOV UR11, UR39 ;  /* 0x00000027000b7c82 */ /* 0x000fe20008000000 */
[----:B------:R1:W-:Y:S01]  /*8d30*/  UTMAREDG.4D.ADD [UR24], [UR30] ;  /* 0x000000181e0073b6 */ /* 0x0003e20008018000 */
[----:B------:R-:W-:Y:S01]  /*8d40*/  UMOV UR12, UR38 ;  /* 0x00000026000c7c82 */ /* 0x000fe20008000000 */
[----:B------:R-:W-:Y:S01]  /*8d50*/  UMOV UR10, UR45 ;  /* 0x0000002d000a7c82 */ /* 0x000fe20008000000 */
[----:B--2---:R-:W-:Y:S01]  /*8d60*/  UIADD3 UR48, UR21, 0x2a800, URZ ;  /* 0x0002a80015307890 */ /* 0x004fe2000fffe03f */
[----:B------:R-:W-:Y:S01]  /*8d70*/  UMOV UR49, 0x40 ;  /* 0x0000004000317882 */ /* 0x000fe20000000000 */
[----:B------:R-:W-:Y:S01]  /*8d80*/  UMOV UR51, UR39 ;  /* 0x0000002700337c82 */ /* 0x000fe20008000000 */
[----:B------:R2:W-:Y:S01]  /*8d90*/  UTMAREDG.4D.ADD [UR40], [UR30] ;  /* 0x000000281e0073b6 */ /* 0x0005e20008018000 */
[----:B------:R-:W-:Y:S01]  /*8da0*/  UMOV UR52, UR38 ;  /* 0x0000002600347c82 */ /* 0x000fe20008000000 */
[----:B------:R-:W-:Y:S01]  /*8db0*/  UMOV UR50, UR37 ;  /* 0x0000002500327c82 */ /* 0x000fe20008000000 */
[----:B---3--:R-:W-:Y:S01]  /*8dc0*/  UIADD3 UR32, UR21, 0x2b800, URZ ;  /* 0x0002b80015207890 */ /* 0x008fe2000fffe03f */
[----:B------:R-:W-:Y:S01]  /*8dd0*/  UMOV UR33, 0x40 ;  /* 0x0000004000217882 */ /* 0x000fe20000000000 */
[----:B------:R-:W-:Y:S01]  /*8de0*/  UMOV UR35, UR39 ;  /* 0x0000002700237c82 */ /* 0x000fe20008000000 */
[----:B------:R3:W-:Y:S01]  /*8df0*/  UTMAREDG.4D.ADD [UR16], [UR30] ;  /* 0x000000101e0073b6 */ /* 0x0007e20008018000 */
[----:B------:R-:W-:Y:S01]  /*8e00*/  UMOV UR36, UR38 ;  /* 0x0000002600247c82 */ /* 0x000fe20008000000 */
[----:B------:R-:W-:Y:S01]  /*8e10*/  UMOV UR34, UR29 ;  /* 0x0000001d00227c82 */ /* 0x000fe20008000000 */
[----:B-1----:R-:W-:Y:S01]  /*8e20*/  UIADD3 UR24, UR21, 0x24c00, URZ ;  /* 0x00024c0015187890 */ /* 0x002fe2000fffe03f */
[----:B------:R-:W-:Y:S01]  /*8e30*/  UMOV UR25, 0x60 ;  /* 0x0000006000197882 */ /* 0x000fe20000000000 */
[----:B------:R-:W-:Y:S01]  /*8e40*/  UMOV UR27, UR39 ;  /* 0x00000027001b7c82 */ /* 0x000fe20008000000 */
[----:B------:R-:W-:Y:S01]  /*8e50*/  UTMAREDG.4D.ADD [UR56], [UR30] ;  /* 0x000000381e0073b6 */ /* 0x000fe20008018000 */
[----:B------:R-:W-:Y:S01]  /*8e60*/  UMOV UR28, UR38 ;  /* 0x00000026001c7c82 */ /* 0x000fe20008000000 */
[----:B------:R-:W-:Y:S01]  /*8e70*/  UMOV UR26, UR55 ;  /* 0x00000037001a7c82 */ /* 0x000fe20008000000 */
[----:B--2---:R-:W-:Y:S01]  /*8e80*/  UIADD3 UR40, UR21, 0x26c00, URZ ;  /* 0x00026c0015287890 */ /* 0x004fe2000fffe03f */
[----:B------:R-:W-:Y:S01]  /*8e90*/  UMOV UR41, 0x60 ;  /* 0x0000006000297882 */ /* 0x000fe20000000000 */
[----:B------:R1:W-:Y:S01]  /*8ea0*/  UTMAREDG.4D.ADD [UR8], [UR30] ;  /* 0x000000081e0073b6 */ /* 0x0003e20008018000 */
[----:B---3--:R-:W-:Y:S01]  /*8eb0*/  UIADD3 UR16, UR21, 0x25c00, URZ ;  /* 0x00025c0015107890 */ /* 0x008fe2000fffe03f */
[----:B------:R-:W-:Y:S01]  /*8ec0*/  UMOV UR17, 0x60 ;  /* 0x0000006000117882 */ /* 0x000fe20000000000 */
[----:B------:R-:W-:Y:S01]  /*8ed0*/  UMOV UR18, UR54 ;  /* 0x0000003600127c82 */ /* 0x000fe20008000000 */
[----:B------:R-:W-:Y:S01]  /*8ee0*/  UTMAREDG.4D.ADD [UR48], [UR30] ;  /* 0x000000301e0073b6 */ /* 0x000fe20008018000 */
[----:B------:R2:W-:Y:S01]  /*8ef0*/  UTMAREDG.4D.ADD [UR32], [UR30] ;  /* 0x000000201e0073b6 */ /* 0x0005e20008018000 */
[----:B-1----:R-:W-:Y:S01]  /*8f00*/  UIADD3 UR8, UR21, 0x27c00, URZ ;  /* 0x00027c0015087890 */ /* 0x002fe2000fffe03f */
[----:B------:R-:W-:Y:S01]  /*8f10*/  UMOV UR9, 0x60 ;  /* 0x0000006000097882 */ /* 0x000fe20000000000 */
[----:B------:R-:W-:Y:S01]  /*8f20*/  UMOV UR10, UR47 ;  /* 0x0000002f000a7c82 */ /* 0x000fe20008000000 */
[----:B------:R1:W-:Y:S01]  /*8f30*/  UTMAREDG.4D.ADD [UR24], [UR30] ;  /* 0x000000181e0073b6 */ /* 0x0003e20008018000 */
[----:B------:R3:W-:Y:S01]  /*8f40*/  UTMAREDG.4D.ADD [UR16], [UR30] ;  /* 0x000000101e0073b6 */ /* 0x0007e20008018000 */
[----:B--2---:R-:W-:Y:S01]  /*8f50*/  UIADD3 UR32, UR21, 0x28c00, URZ ;  /* 0x00028c0015207890 */ /* 0x004fe2000fffe03f */
[----:B------:R-:W-:Y:S01]  /*8f60*/  UMOV UR33, 0x60 ;  /* 0x0000006000217882 */ /* 0x000fe20000000000 */
[----:B------:R-:W-:Y:S01]  /*8f70*/  UMOV UR34, UR46 ;  /* 0x0000002e00227c82 */ /* 0x000fe20008000000 */
[----:B------:R-:W-:Y:S01]  /*8f80*/  UTMAREDG.4D.ADD [UR40], [UR30] ;  /* 0x000000281e0073b6 */ /* 0x000fe20008018000 */
[----:B-1----:R-:W-:Y:S01]  /*8f90*/  UIADD3 UR24, UR21, 0x29c00, URZ ;  /* 0x00029c0015187890 */ /* 0x002fe2000fffe03f */
[----:B------:R-:W-:Y:S01]  /*8fa0*/  UMOV UR26, UR45 ;  /* 0x0000002d001a7c82 */ /* 0x000fe20008000000 */
[----:B------:R1:W-:Y:S01]  /*8fb0*/  UTMAREDG.4D.ADD [UR8], [UR30] ;  /* 0x000000081e0073b6 */ /* 0x0003e20008018000 */
[----:B---3--:R-:W-:Y:S01]  /*8fc0*/  UIADD3 UR16, UR21, 0x2ac00, URZ ;  /* 0x0002ac0015107890 */ /* 0x008fe2000fffe03f */
[----:B------:R-:W-:Y:S01]  /*8fd0*/  UMOV UR18, UR37 ;  /* 0x0000002500127c82 */ /* 0x000fe20008000000 */
[----:B------:R2:W-:Y:S04]  /*8fe0*/  UTMAREDG.4D.ADD [UR32], [UR30] ;  /* 0x000000201e0073b6 */ /* 0x0005e80008018000 */
[----:B------:R2:W-:Y:S01]  /*8ff0*/  UTMAREDG.4D.ADD [UR24], [UR30] ;  /* 0x000000181e0073b6 */ /* 0x0005e20008018000 */
[----:B-1----:R-:W-:Y:S01]  /*9000*/  UIADD3 UR8, UR21, 0x2bc00, URZ ;  /* 0x0002bc0015087890 */ /* 0x002fe2000fffe03f */
[----:B------:R-:W-:Y:S01]  /*9010*/  UMOV UR10, UR29 ;  /* 0x0000001d000a7c82 */ /* 0x000fe20008000000 */
[----:B------:R2:W-:Y:S07]  /*9020*/  UTMAREDG.4D.ADD [UR16], [UR30] ;  /* 0x000000101e0073b6 */ /* 0x0005ee0008018000 */
[----:B------:R2:W-:Y:S02]  /*9030*/  UTMAREDG.4D.ADD [UR8], [UR30] ;  /* 0x000000081e0073b6 */ /* 0x0005e40008018000 */
[----:B--2---:R0:W-:Y:S02]  /*9040*/  UTMACMDFLUSH ;  /* 0x00000000000079b7 */ /* 0x0041e40000000000 */
.L_x_85:
[----:B------:R-:W-:Y:S05]  /*9050*/  BSYNC B0 ;  /* 0x0000000000007941 */ /* 0x000fea0003800000 */
.L_x_84:
[----:B------:R-:W-:Y:S01]  /*9060*/  UIADD3 UR6, UR6, 0x1, URZ ;  /* 0x0000000106067890 */ /* 0x000fe2000fffe03f */
[C---:B------:R-:W-:Y:S01]  /*9070*/  ISETP.GT.AND P1, PT, R0.reuse, 0x1, PT ;  /* 0x000000010000780c */ /* 0x040fe20003f24270 */
[----:B------:R-:W-:Y:S01]  /*9080*/  UIADD3 UR7, UR7, 0x1, URZ ;  /* 0x0000000107077890 */ /* 0x000fe2000fffe03f */
[----:B------:R-:W-:Y:S01]  /*9090*/  VIADD R0, R0, 0xffffffff ;  /* 0xffffffff00007836 */ /* 0x000fe20000000000 */
[----:B------:R-:W-:Y:S01]  /*90a0*/  UISETP.NE.AND UP0, UPT, UR6, 0x2, UPT ;  /* 0x000000020600788c */ /* 0x000fe2000bf05270 */
[----:B-1----:R-:W-:-:S03]  /*90b0*/  PRMT R2, RZ, 0x7610, R2 ;  /* 0x00007610ff027816 */ /* 0x002fc60000000002 */
[----:B------:R-:W-:Y:S02]  /*90c0*/  USEL UR4, URZ, 0x1, UP0 ;  /* 0x000000013f047887 */ /* 0x000fe40008000000 */
[----:B------:R-:W-:-:S04]  /*90d0*/  USEL UR6, UR6, URZ, UP0 ;  /* 0x0000003f06067287 */ /* 0x000fc80008000000 */
[----:B------:R-:W-:Y:S01]  /*90e0*/  LOP3.LUT R4, R4, UR4, RZ, 0x3c, !PT ;  /* 0x0000000404047c12 */ /* 0x000fe2000f8e3cff */
[----:B------:R-:W-:Y:S07]  /*90f0*/  @P1 BRA `(.L_x_86) ;  /* 0xffffffe800c01947 */ /* 0x000fee000383ffff */
.L_x_75:
[----:B------:R-:W-:Y:S04]  /*9100*/  BSSY B0, `(.L_x_87) ;  /* 0x0000003000007945 */ /* 0x000fe80003800000 */
[----:B------:R-:W-:Y:S05]  /*9110*/  @!P0 BRA `(.L_x_88) ;  /* 0x0000000000048947 */ /* 0x000fea0003800000 */
[----:B------:R-:W-:-:S04]  /*9120*/  DEPBAR.LE SB0, 0x0 ;  /* 0x000080000000791a */ /* 0x000fc80000000000 */
.L_x_88:
[----:B------:R-:W-:Y:S05]  /*9130*/  BSYNC B0 ;  /* 0x0000000000007941 */ /* 0x000fea0003800000 */
.L_x_87:
[----:B------:R-:W-:-:S04]  /*9140*/  ULOP3.LUT UR15, UR15, 0x1, URZ, 0xfc, !UPT ;  /* 0x000000010f0f7892 */ /* 0x000fc8000f8efc3f */
[----:B------:R-:W-:-:S06]  /*9150*/  UISETP.NE.AND UP0, UPT, UR15, 0x3, UPT ;  /* 0x000000030f00788c */ /* 0x000fcc000bf05270 */
[----:B------:R-:W-:-:S13]  /*9160*/  PLOP3.LUT P0, PT, PT, PT, UP0, 0x80, 0x0 ;  /* 0x000000000000781c */ /* 0x000fda0003f0f008 */
[----:B------:R-:W-:Y:S05]  /*9170*/  @!P0 BRA `(.L_x_89) ;  /* 0x0000000000048947 */ /* 0x000fea0003800000 */
[----:B------:R-:W-:Y:S01]  /*9180*/  BPT.TRAP 0x1 ;  /* 0x000000040000795c */ /* 0x000fe20000300000 */
.L_x_89:
[----:B------:R-:W1:Y:S01]  /*9190*/  S2UR UR5, SR_CgaCtaId ;  /* 0x00000000000579c3 */ /* 0x000e620000008800 */
[----:B------:R-:W-:Y:S02]  /*91a0*/  UMOV UR4, 0x400 ;  /* 0x0000040000047882 */ /* 0x000fe40000000000 */
[----:B-1----:R-:W-:-:S04]  /*91b0*/  ULEA UR4, UR5, UR4, 0x18 ;  /* 0x0000000405047291 */ /* 0x002fc8000f8ec03f */
[----:B------:R-:W-:-:S04]  /*91c0*/  ULEA UR14, UR14, UR4, 0x3 ;  /* 0x000000040e0e7291 */ /* 0x000fc8000f8e183f */
[----:B------:R-:W-:-:S04]  /*91d0*/  UIADD3 UR14, UR14, 0x34490, URZ ;  /* 0x000344900e0e7890 */ /* 0x000fc8000fffe03f */
[----:B------:R-:W-:-:S09]  /*91e0*/  UPRMT UR14, UR5, 0x654, UR14 ;  /* 0x00000654050e7896 */ /* 0x000fd2000800000e */
[----:B------:R-:W-:Y:S01]  /*91f0*/  SYNCS.ARRIVE.TRANS64.RED.A1T0 RZ, [UR14], RZ ;  /* 0x000000ffffff79a7 */ /* 0x000fe2000810040e */
[----:B------:R-:W-:Y:S05]  /*9200*/  EXIT ;  /* 0x000000000000794d */ /* 0x000fea0003800000 */
.L_x_74:
[----:B------:R-:W1:Y:S01]  /*9210*/  LDC R3, c[0x0][0x288] ;  /* 0x0000a200ff037b82 */ /* 0x000e620000000800 */
[----:B------:R-:W-:Y:S01]  /*9220*/  ELECT P3, URZ, PT ;  /* 0x00000000003f782f */ /* 0x000fe20003860000 */
[----:B------:R-:W-:-:S06]  /*9230*/  IMAD.MOV.U32 R5, RZ, RZ, RZ ;  /* 0x000000ffff057224 */ /* 0x000fcc00078e00ff */
[----:B------:R-:W2:Y:S08]  /*9240*/  S2UR UR11, SR_CTAID.X ;  /* 0x00000000000b79c3 */ /* 0x000eb00000002500 */
[----:B------:R-:W3:Y:S01]  /*9250*/  S2UR UR28, SR_CTAID.Y ;  /* 0x00000000001c79c3 */ /* 0x000ee20000002600 */
[----:B-1----:R-:W-:-:S07]  /*9260*/  ISETP.GE.AND P0, PT, R3, 0x40, PT ;  /* 0x000000400300780c */ /* 0x002fce0003f06270 */
[----:B------:R-:W1:Y:S01]  /*9270*/  S2UR UR29, SR_CTAID.Z ;  /* 0x00000000001d79c3 */ /* 0x000e620000002700 */
[----:B------:R-:W-:-:S04]  /*9280*/  SHF.R.S32.HI R2, RZ, 0x1f, R3 ;  /* 0x0000001fff027819 */ /* 0x000fc80000011403 */
[----:B------:R-:W-:Y:S01]  /*9290*/  LEA.HI R2, R2, R3, RZ, 0x6 ;  /* 0x0000000302027211 */ /* 0x000fe200078f30ff */
[----:B--2---:R-:W-:-:S03]  /*92a0*/  USHF.L.U32 UR11, UR11, 0x7, URZ ;  /* 0x000000070b0b7899 */ /* 0x004fc6000800063f */
[----:B------:R-:W-:-:S05]  /*92b0*/  SHF.R.S32.HI R2, RZ, 0x6, R2 ;  /* 0x00000006ff027819 */ /* 0x000fca0000011402 */
[----:B------:R-:W-:Y:S02]  /*92c0*/  IMAD.SHL.U32 R3, R2, 0x4, RZ ;  /* 0x0000000402037824 */ /* 0x000fe400078e00ff */
[----:B------:R-:W-:Y:S01]  /*92d0*/  IMAD.MOV.U32 R2, RZ, RZ, RZ ;  /* 0x000000ffff027224 */ /* 0x000fe200078e00ff */
[----:B---3--:R-:W-:Y:S06]  /*92e0*/  @!P0 BRA `(.L_x_90) ;  /* 0x0000000000208947 */ /* 0x008fec0003800000 */
[----:B------:R-:W-:-:S07]  /*92f0*/  IMAD.MOV.U32 R2, RZ, RZ, RZ ;  /* 0x000000ffff027224 */ /* 0x000fce00078e00ff */
.L_x_91:
[----:B------:R-:W-:-:S04]  /*9300*/  LEA R4, R2, 0x40, 0x6 ;  /* 0x0000004002047811 */ /* 0x000fc800078e30ff */
[----:B------:R-:W-:-:S13]  /*9310*/  ISETP.LT.AND P0, PT, R4, UR11, PT ;  /* 0x0000000b04007c0c */ /* 0x000fda000bf01270 */
[----:B------:R-:W-:Y:S05]  /*9320*/  @!P0 BRA `(.L_x_90) ;  /* 0x0000000000108947 */ /* 0x000fea0003800000 */
[C---:B------:R-:W-:Y:S01]  /*9330*/  ISETP.GT.AND P0, PT, R3.reuse, 0x4, PT ;  /* 0x000000040300780c */ /* 0x040fe20003f04270 */
[----:B------:R-:W-:Y:S02]  /*9340*/  VIADD R3, R3, 0xfffffffc ;  /* 0xfffffffc03037836 */ /* 0x000fe40000000000 */
[----:B------:R-:W-:-:S10]  /*9350*/  VIADD R2, R2, 0x1 ;  /* 0x0000000102027836 */ /* 0x000fd40000000000 */
[----:B------:R-:W-:Y:S05]  /*9360*/  @P0 BRA `(.L_x_91) ;  /* 0xfffffffc00e40947 */ /* 0x000fea000383ffff */
.L_x_90:
[----:B------:R-:W-:Y:S04]  /*9370*/  BSSY B0, `(.L_x_92) ;  /* 0x0000027000007945 */ /* 0x000fe80003800000 */
[----:B------:R-:W-:Y:S05]  /*9380*/  @!P3 BRA `(.L_x_93) ;  /* 0x000000000094b947 */ /* 0x000fea0003800000 */
[----:B------:R-:W2:Y:S01]  /*9390*/  S2R R5, SR_CgaCtaId ;  /* 0x0000000000057919 */ /* 0x000ea20000008800 */
[----:B------:R-:W-:-:S04]  /*93a0*/  MOV R4, 0x400 ;  /* 0x0000040000047802 */ /* 0x000fc80000000f00 */
[----:B--2---:R-:W-:Y:S01]  /*93b0*/  LEA R5, R5, R4, 0x18 ;  /* 0x0000000405057211 */ /* 0x004fe200078ec0ff */
[----:B------:R-:W-:-:S05]  /*93c0*/  IMAD.MOV.U32 R4, RZ, RZ, 0x1 ;  /* 0x00000001ff047424 */ /* 0x000fca00078e00ff */
[----:B------:R-:W-:-:S04]  /*93d0*/  SHF.L.U32 R4, R4, 0x1f, RZ ;  /* 0x0000001f04047819 */ /* 0x000fc800000006ff */
[----:B------:R-:W2:Y:S02]  /*93e0*/  SYNCS.PHASECHK.TRANS64.TRYWAIT P0, [R5+URZ+0x34460], R4 ;  /* 0x03446004050075a7 */ /* 0x000ea4000800017f */
[----:B--2---:R-:W-:Y:S05]  /*93f0*/  @!P0 BRA `(.L_x_94) ;  /* 0x0000002000b88947 */ /* 0x004fea0003800000 */
.L_x_158:
[----:B------:R-:W-:Y:S01]  /*9400*/  ULOP3.LUT UR5, UR4, 0x2, URZ, 0xfc, !UPT ;  /* 0x0000000204057892 */ /* 0x000fe2000f8efc3f */
[----:B--2---:R-:W-:-:S03]  /*9410*/  @P2 IMAD.MOV.U32 R4, RZ, RZ, 0x4000 ;  /* 0x00004000ff042424 */ /* 0x004fc600078e00ff */
[----:B------:R-:W-:Y:S01]  /*9420*/  UPRMT UR5, UR5, 0x9910, URZ ;  /* 0x0000991005057896 */ /* 0x000fe2000800003f */
[----:B------:R2:W-:Y:S03]  /*9430*/  @P2 SYNCS.ARRIVE.TRANS64 RZ, [R5+URZ+0x34440], R4 ;  /* 0x0344400405ff29a7 */ /* 0x0005e6000800003f */
[----:B------:R-:W-:-:S06]  /*9440*/  UISETP.NE.AND UP0, UPT, UR5, 0x2, UPT ;  /* 0x000000020500788c */ /* 0x000fcc000bf05270 */
[----:B------:R-:W-:-:S13]  /*9450*/  PLOP3.LUT P0, PT, PT, PT, UP0, 0x80, 0x0 ;  /* 0x000000000000781c */ /* 0x000fda0003f0f008 */
[----:B--2---:R-:W-:Y:S05]  /*9460*/  @P0 BRA `(.L_x_95) ;  /* 0x0000000000040947 */ /* 0x004fea0003800000 */
[----:B-1----:R-:W-:Y:S01]  /*9470*/  BPT.TRAP 0x1 ;  /* 0x000000040000795c */ /* 0x002fe20000300000 */
.L_x_95:
[----:B------:R-:W-:-:S04]  /*9480*/  LOP3.LUT P0, RZ, R0, 0x1f, RZ, 0xc0, !PT ;  /* 0x0000001f00ff7812 */ /* 0x000fc8000780c0ff */
[----:B------:R-:W-:-:S13]  /*9490*/  PLOP3.LUT P0, PT, P0, P2, PT, 0x2a, 0x0 ;  /* 0x000000000000781c */ /* 0x000fda0000704572 */
[----:B------:R-:W-:Y:S05]  /*94a0*/  @P0 BRA `(.L_x_96) ;  /* 0x0000000000040947 */ /* 0x000fea0003800000 */
[----:B-1----:R-:W-:Y:S01]  /*94b0*/  BPT.TRAP 0x1 ;  /* 0x000000040000795c */ /* 0x002fe20000300000 */
.L_x_96:
[----:B------:R-:W-:Y:S01]  /*94c0*/  R2UR UR8, R5 ;  /* 0x00000000050872ca */ /* 0x000fe200000e0000 */
[----:B------:R-:W-:Y:S01]  /*94d0*/  ULDC.64 UR6, c[0x0][0x198] ;  /* 0x0000660000067ab9 */ /* 0x000fe20000000a00 */
[----:B------:R-:W-:Y:S01]  /*94e0*/  UMOV UR14, 0x0 ;  /* 0x00000000000e7882 */ /* 0x000fe20000000000 */
[----:B------:R-:W-:Y:S01]  /*94f0*/  UIADD3 UR6, UP0, UR6, 0x1f0, URZ ;  /* 0x000001f006067890 */ /* 0x000fe2000ff1e03f */
[----:B------:R-:W-:Y:S01]  /*9500*/  IMAD.MOV.U32 R5, RZ, RZ, 0x1 ;  /* 0x00000001ff057424 */ /* 0x000fe200078e00ff */
[----:B------:R-:W-:Y:S01]  /*9510*/  UMOV UR15, 0x10000000 ;  /* 0x10000000000f7882 */ /* 0x000fe20000000000 */
[----:B------:R-:W-:Y:S01]  /*9520*/  UMOV UR10, URZ ;  /* 0x0000003f000a7c82 */ /* 0x000fe20008000000 */
[----:B------:R-:W-:Y:S01]  /*9530*/  UIADD3.X UR7, URZ, UR7, URZ, UP0, !UPT ;  /* 0x000000073f077290 */ /* 0x000fe200087fe43f */
[----:B------:R-:W-:Y:S01]  /*9540*/  UMOV UR12, UR28 ;  /* 0x0000001c000c7c82 */ /* 0x000fe20008000000 */
[----:B-1----:R-:W-:Y:S01]  /*9550*/  UMOV UR13, UR29 ;  /* 0x0000001d000d7c82 */ /* 0x002fe20008000000 */
[----:B------:R-:W-:Y:S01]  /*9560*/  UMOV UR26, 0x40 ;  /* 0x00000040001a7882 */ /* 0x000fe20000000000 */
[----:B------:R-:W-:-:S02]  /*9570*/  UMOV UR27, UR11 ;  /* 0x0000000b001b7c82 */ /* 0x000fc40008000000 */
[----:B------:R-:W-:Y:S02]  /*9580*/  UIADD3 UR9, UR8, 0x34440, URZ ;  /* 0x0003444008097890 */ /* 0x000fe4000fffe03f */
[----:B------:R-:W-:-:S05]  /*9590*/  UIADD3 UR24, UR8, 0x2000, URZ ;  /* 0x0000200008187890 */ /* 0x000fca000fffe03f */
[----:B------:R-:W-:Y:S02]  /*95a0*/  UMOV UR25, UR9 ;  /* 0x0000000900197c82 */ /* 0x000fe40008000000 */
[----:B------:R2:W-:Y:S02]  /*95b0*/  UTMALDG.4D [UR8], [UR6], desc[UR14] ;  /* 0x00000e08060075b4 */ /* 0x0005e40008019000 */
[----:B------:R2:W-:Y:S02]  /*95c0*/  UTMALDG.4D [UR24], [UR6], desc[UR14] ;  /* 0x00000e18060075b4 */ /* 0x0005e40008019000 */
[----:B--2---:R-:W-:Y:S01]  /*95d0*/  NOP ;  /* 0x0000000000007918 */ /* 0x004fe20000000000 */
.L_x_93:
[----:B-1----:R-:W-:Y:S05]  /*95e0*/  BSYNC B0 ;  /* 0x0000000000007941 */ /* 0x002fea0003800000 */
.L_x_92:
[----:B------:R-:W-:Y:S01]  /*95f0*/  ISETP.LT.OR P0, PT, R3, 0x1, !P3 ;  /* 0x000000010300780c */ /* 0x000fe20005f01670 */
[----:B------:R-:W-:-:S12]  /*9600*/  BSSY B0, `(.L_x_97) ;  /* 0x0000029000007945 */ /* 0x000fd80003800000 */
[----:B------:R-:W-:Y:S05]  /*9610*/  @P0 BRA `(.L_x_98) ;  /* 0x00000000009c0947 */ /* 0x000fea0003800000 */
[----:B------:R-:W1:Y:S01]  /*9620*/  S2R R7, SR_CgaCtaId ;  /* 0x0000000000077919 */ /* 0x000e620000008800 */
[----:B------:R-:W-:-:S04]  /*9630*/  MOV R4, 0x400 ;  /* 0x0000040000047802 */ /* 0x000fc80000000f00 */
[----:B-1----:R-:W-:Y:S01]  /*9640*/  LEA R7, R7, R4, 0x18 ;  /* 0x0000000407077211 */ /* 0x002fe200078ec0ff */
[----:B------:R-:W-:-:S05]  /*9650*/  IMAD.MOV.U32 R4, RZ, RZ, 0x1 ;  /* 0x00000001ff047424 */ /* 0x000fca00078e00ff */
[----:B------:R-:W-:-:S04]  /*9660*/  SHF.L.U32 R4, R4, 0x1f, RZ ;  /* 0x0000001f04047819 */ /* 0x000fc800000006ff */
[----:B------:R-:W1:Y:S02]  /*9670*/  SYNCS.PHASECHK.TRANS64.TRYWAIT P0, [R7+URZ+0x34420], R4 ;  /* 0x03442004070075a7 */ /* 0x000e64000800017f */
[----:B-1----:R-:W-:Y:S05]  /*9680*/  @!P0 BRA `(.L_x_99) ;  /* 0x0000002000288947 */ /* 0x002fea0003800000 */
.L_x_159:
[----:B------:R-:W-:Y:S01]  /*9690*/  ULOP3.LUT UR5, UR4, 0x2, URZ, 0xfc, !UPT ;  /* 0x0000000204057892 */ /* 0x000fe2000f8efc3f */
[----:B-1----:R-:W-:-:S03]  /*96a0*/  @P2 IMAD.MOV.U32 R4, RZ, RZ, 0x4100 ;  /* 0x00004100ff042424 */ /* 0x002fc600078e00ff */
[----:B------:R-:W-:Y:S01]  /*96b0*/  UPRMT UR5, UR5, 0x9910, URZ ;  /* 0x0000991005057896 */ /* 0x000fe2000800003f */
[----:B------:R1:W-:Y:S03]  /*96c0*/  @P2 SYNCS.ARRIVE.TRANS64 RZ, [R7+URZ+0x34400], R4 ;  /* 0x0344000407ff29a7 */ /* 0x0003e6000800003f */
[----:B------:R-:W-:-:S06]  /*96d0*/  UISETP.NE.AND UP0, UPT, UR5, 0x2, UPT ;  /* 0x000000020500788c */ /* 0x000fcc000bf05270 */
[----:B------:R-:W-:-:S13]  /*96e0*/  PLOP3.LUT P0, PT, PT, PT, UP0, 0x80, 0x0 ;  /* 0x000000000000781c */ /* 0x000fda0003f0f008 */
[----:B-1----:R-:W-:Y:S05]  /*96f0*/  @P0 BRA `(.L_x_100) ;  /* 0x0000000000040947 */ /* 0x002fea0003800000 */
[----:B------:R-:W-:Y:S01]  /*9700*/  BPT.TRAP 0x1 ;  /* 0x000000040000795c */ /* 0x000fe20000300000 */
.L_x_100:
[----:B------:R-:W-:-:S04]  /*9710*/  LOP3.LUT P0, RZ, R0, 0x1f, RZ, 0xc0, !PT ;  /* 0x0000001f00ff7812 */ /* 0x000fc8000780c0ff */
[----:B------:R-:W-:-:S13]  /*9720*/  PLOP3.LUT P0, PT, P0, P2, PT, 0x2a, 0x0 ;  /* 0x000000000000781c */ /* 0x000fda0000704572 */
[----:B------:R-:W-:Y:S05]  /*9730*/  @P0 BRA `(.L_x_101) ;  /* 0x0000000000040947 */ /* 0x000fea0003800000 */
[----:B------:R-:W-:Y:S01]  /*9740*/  BPT.TRAP 0x1 ;  /* 0x000000040000795c */ /* 0x000fe20000300000 */
.L_x_101:
[----:B------:R-:W-:Y:S01]  /*9750*/  R2UR UR16, R7 ;  /* 0x00000000071072ca */ /* 0x000fe200000e0000 */
[----:B------:R-:W-:Y:S01]  /*9760*/  ULDC.64 UR6, c[0x0][0x198] ;  /* 0x0000660000067ab9 */ /* 0x000fe20000000a00 */
[----:B------:R-:W-:Y:S01]  /*9770*/  R2UR UR27, R2 ;  /* 0x00000000021b72ca */ /* 0x000fe200000e0000 */
[----:B------:R-:W-:Y:S01]  /*9780*/  UIADD3 UR6, UP0, UR6, 0xf0, URZ ;  /* 0x000000f006067890 */ /* 0x000fe2000ff1e03f */
[----:B------:R-:W-:Y:S01]  /*9790*/  UMOV UR8, 0x0 ;  /* 0x0000000000087882 */ /* 0x000fe20000000000 */
[----:B------:R-:W-:Y:S02]  /*97a0*/  UMOV UR9, 0x10000000 ;  /* 0x1000000000097882 */ /* 0x000fe40000000000 */
[----:B------:R-:W-:Y:S01]  /*97b0*/  UIADD3.X UR7, URZ, UR7, URZ, UP0, !UPT ;  /* 0x000000073f077290 */ /* 0x000fe200087fe43f */
[----:B------:R-:W-:Y:S01]  /*97c0*/  UMOV UR26, URZ ;  /* 0x0000003f001a7c82 */ /* 0x000fe20008000000 */
[----:B------:R-:W-:Y:S01]  /*97d0*/  UMOV UR18, 0x40 ;  /* 0x0000004000127882 */ /* 0x000fe20000000000 */
[----:B------:R-:W-:Y:S01]  /*97e0*/  UMOV UR20, UR28 ;  /* 0x0000001c00147c82 */ /* 0x000fe20008000000 */
[----:B------:R-:W-:-:S02]  /*97f0*/  UMOV UR21, UR29 ;  /* 0x0000001d00157c82 */ /* 0x000fc40008000000 */
[----:B------:R-:W-:Y:S02]  /*9800*/  UIADD3 UR24, UR16, 0x14000, URZ ;  /* 0x0001400010187890 */ /* 0x000fe4000fffe03f */
[----:B------:R-:W-:Y:S02]  /*9810*/  USHF.L.U32 UR27, UR27, 0x6, URZ ;  /* 0x000000061b1b7899 */ /* 0x000fe4000800063f */
[----:B------:R-:W-:Y:S02]  /*9820*/  UIADD3 UR25, UR16, 0x34400, URZ ;  /* 0x0003440010197890 */ /* 0x000fe4000fffe03f */
[----:B------:R-:W-:-:S03]  /*9830*/  UIADD3 UR16, UR16, 0x16000, URZ ;  /* 0x0001600010107890 */ /* 0x000fc6000fffe03f */
[----:B------:R-:W-:Y:S02]  /*9840*/  UMOV UR19, UR27 ;  /* 0x0000001b00137c82 */ /* 0x000fe40008000000 */
[----:B------:R-:W-:Y:S02]  /*9850*/  UMOV UR17, UR25 ;  /* 0x0000001900117c82 */ /* 0x000fe40008000000 */
[----:B------:R1:W-:Y:S02]  /*9860*/  UTMALDG.4D [UR24], [UR6], desc[UR8] ;  /* 0x00000818060075b4 */ /* 0x0003e40008019000 */
[----:B------:R1:W-:Y:S02]  /*9870*/  UTMALDG.4D [UR16], [UR6], desc[UR8] ;  /* 0x00000810060075b4 */ /* 0x0003e40008019000 */
[----:B-1----:R-:W-:Y:S01]  /*9880*/  NOP ;  /* 0x0000000000007918 */ /* 0x002fe20000000000 */
.L_x_98:
[----:B------:R-:W-:Y:S05]  /*9890*/  BSYNC B0 ;  /* 0x0000000000007941 */ /* 0x000fea0003800000 */
.L_x_97:
[----:B------:R-:W-:Y:S01]  /*98a0*/  ISETP.LT.OR P0, PT, R3, 0x2, !P3 ;  /* 0x000000020300780c */ /* 0x000fe20005f01670 */
[----:B------:R-:W-:Y:S01]  /*98b0*/  BSSY B0, `(.L_x_102) ;  /* 0x0000014000007945 */ /* 0x000fe20003800000 */
[----:B------:R-:W-:-:S11]  /*98c0*/  IMAD.MOV.U32 R4, RZ, RZ, RZ ;  /* 0x000000ffff047224 */ /* 0x000fd600078e00ff */
[----:B------:R-:W-:Y:S05]  /*98d0*/  @P0 BRA `(.L_x_103) ;  /* 0x0000000000440947 */ /* 0x000fea0003800000 */
[----:B------:R-:W1:Y:S01]  /*98e0*/  S2UR UR6, SR_CgaCtaId ;  /* 0x00000000000679c3 */ /* 0x000e620000008800 */
[----:B------:R-:W-:Y:S01]  /*98f0*/  R2UR UR18, R2 ;  /* 0x00000000021272ca */ /* 0x000fe200000e0000 */
[----:B------:R-:W-:Y:S01]  /*9900*/  UMOV UR5, 0x400 ;  /* 0x0000040000057882 */ /* 0x000fe20000000000 */
[----:B------:R-:W-:Y:S01]  /*9910*/  ULDC.64 UR8, c[0x0][0x198] ;  /* 0x0000660000087ab9 */ /* 0x000fe20000000a00 */
[----:B------:R-:W-:Y:S01]  /*9920*/  UMOV UR19, UR28 ;  /* 0x0000001c00137c82 */ /* 0x000fe20008000000 */
[----:B------:R-:W-:Y:S01]  /*9930*/  UMOV UR20, UR29 ;  /* 0x0000001d00147c82 */ /* 0x000fe20008000000 */
[----:B------:R-:W-:-:S08]  /*9940*/  IMAD.MOV.U32 R4, RZ, RZ, 0x1 ;  /* 0x00000001ff047424 */ /* 0x000fd000078e00ff */
[----:B------:R-:W-:Y:S02]  /*9950*/  USHF.L.U32 UR18, UR18, 0x6, URZ ;  /* 0x0000000612127899 */ /* 0x000fe4000800063f */
[----:B-1----:R-:W-:Y:S02]  /*9960*/  ULEA UR5, UR6, UR5, 0x18 ;  /* 0x0000000506057291 */ /* 0x002fe4000f8ec03f */
[----:B------:R-:W-:Y:S02]  /*9970*/  UIADD3 UR6, UP0, UR8, 0x4f0, URZ ;  /* 0x000004f008067890 */ /* 0x000fe4000ff1e03f */
[----:B------:R-:W-:Y:S02]  /*9980*/  UIADD3 UR16, UR5, 0x34000, URZ ;  /* 0x0003400005107890 */ /* 0x000fe4000fffe03f */
[----:B------:R-:W-:Y:S02]  /*9990*/  UIADD3 UR17, UR5, 0x34400, URZ ;  /* 0x0003440005117890 */ /* 0x000fe4000fffe03f */
[----:B------:R-:W-:Y:S01]  /*99a0*/  UIADD3.X UR7, URZ, UR9, URZ, UP0, !UPT ;  /* 0x000000093f077290 */ /* 0x000fe200087fe43f */
[----:B------:R-:W-:-:S02]  /*99b0*/  UMOV UR8, 0x0 ;  /* 0x0000000000087882 */ /* 0x000fc40000000000 */
[----:B------:R-:W-:-:S06]  /*99c0*/  UMOV UR9, 0x10000000 ;  /* 0x1000000000097882 */ /* 0x000fcc0000000000 */
[----:B------:R1:W-:Y:S02]  /*99d0*/  UTMALDG.3D [UR16], [UR6], desc[UR8] ;  /* 0x00000810060075b4 */ /* 0x0003e40008011000 */
[----:B-1----:R-:W-:Y:S01]  /*99e0*/  NOP ;  /* 0x0000000000007918 */ /* 0x002fe20000000000 */
.L_x_103:
[----:B------:R-:W-:Y:S05]  /*99f0*/  BSYNC B0 ;  /* 0x0000000000007941 */ /* 0x000fea0003800000 */
.L_x_102:
[----:B------:R-:W-:Y:S01]  /*9a00*/  BSSY B0, `(.L_x_104) ;  /* 0x000002d000007945 */ /* 0x000fe20003800000 */
[----:B------:R-:W-:-:S03]  /*9a10*/  IMAD.MOV.U32 R10, RZ, RZ, RZ ;  /* 0x000000ffff0a7224 */ /* 0x000fc600078e00ff */
[----:B------:R-:W-:Y:S05]  /*9a20*/  @!P3 BRA `(.L_x_105) ;  /* 0x0000000000a8b947 */ /* 0x000fea0003800000 */
[----:B------:R-:W1:Y:S01]  /*9a30*/  S2R R7, SR_CgaCtaId ;  /* 0x0000000000077919 */ /* 0x000e620000008800 */
[----:B------:R-:W-:-:S04]  /*9a40*/  MOV R6, 0x400 ;  /* 0x0000040000067802 */ /* 0x000fc80000000f00 */
[----:B-1----:R-:W-:Y:S01]  /*9a50*/  LEA R8, R7, R6, 0x18 ;  /* 0x0000000607087211 */ /* 0x002fe200078ec0ff */
[----:B------:R-:W-:-:S04]  /*9a60*/  IMAD.MOV.U32 R7, RZ, RZ, 0x1 ;  /* 0x00000001ff077424 */ /* 0x000fc800078e00ff */
[----:B------:R-:W-:Y:S01]  /*9a70*/  IMAD R6, R5, 0x8, R8 ;  /* 0x0000000805067824 */ /* 0x000fe200078e0208 */
[----:B------:R-:W-:-:S04]  /*9a80*/  SHF.L.U32 R7, R7, 0x1f, RZ ;  /* 0x0000001f07077819 */ /* 0x000fc800000006ff */
[----:B------:R-:W1:Y:S02]  /*9a90*/  SYNCS.PHASECHK.TRANS64.TRYWAIT P0, [R6+URZ+0x34460], R7 ;  /* 0x03446007060075a7 */ /* 0x000e64000800017f */
[----:B-1----:R-:W-:Y:S05]  /*9aa0*/  @!P0 BRA `(.L_x_106) ;  /* 0x0000001c00348947 */ /* 0x002fea0003800000 */
.L_x_160:
        /* <DEDUP_REMOVED lines=8> */
.L_x_107:
[----:B------:R-:W-:-:S04]  /*9b30*/  LOP3.LUT P0, RZ, R0, 0x1f, RZ, 0xc0, !PT ;  /* 0x0000001f00ff7812 */ /* 0x000fc8000780c0ff */
[----:B------:R-:W-:-:S13]  /*9b40*/  PLOP3.LUT P0, PT, P0, P2, PT, 0x2a, 0x0 ;  /* 0x000000000000781c */ /* 0x000fda0000704572 */
[----:B------:R-:W-:Y:S05]  /*9b50*/  @P0 BRA `(.L_x_108) ;  /* 0x0000000000040947 */ /* 0x000fea0003800000 */
[----:B------:R-:W-:Y:S01]  /*9b60*/  BPT.TRAP 0x1 ;  /* 0x000000040000795c */ /* 0x000fe20000300000 */
.L_x_108:
[----:B------:R-:W-:Y:S01]  /*9b70*/  R2UR UR5, R8 ;  /* 0x00000000080572ca */ /* 0x000fe200000e0000 */
[----:B------:R-:W-:Y:S01]  /*9b80*/  ULDC.64 UR6, c[0x0][0x198] ;  /* 0x0000660000067ab9 */ /* 0x000fe20000000a00 */
[C---:B------:R-:W-:Y:S01]  /*9b90*/  R2UR UR8, R5.reuse ;  /* 0x00000000050872ca */ /* 0x040fe200000e0000 */
[----:B------:R-:W-:Y:S01]  /*9ba0*/  UIADD3 UR6, UP0, UR6, 0x2f0, URZ ;  /* 0x000002f006067890 */ /* 0x000fe2000ff1e03f */
[----:B------:R-:W-:Y:S01]  /*9bb0*/  R2UR UR9, R6 ;  /* 0x00000000060972ca */ /* 0x000fe200000e0000 */
[----:B------:R-:W-:Y:S01]  /*9bc0*/  UMOV UR14, 0x0 ;  /* 0x00000000000e7882 */ /* 0x000fe20000000000 */
[----:B------:R-:W-:Y:S01]  /*9bd0*/  UMOV UR15, 0x10000000 ;  /* 0x10000000000f7882 */ /* 0x000fe20000000000 */
[----:B------:R-:W-:Y:S01]  /*9be0*/  UIADD3.X UR7, URZ, UR7, URZ, UP0, !UPT ;  /* 0x000000073f077290 */ /* 0x000fe200087fe43f */
[----:B------:R-:W-:Y:S01]  /*9bf0*/  VIADD R5, R5, 0x1 ;  /* 0x0000000105057836 */ /* 0x000fe20000000000 */
[----:B------:R-:W-:Y:S01]  /*9c00*/  UMOV UR10, URZ ;  /* 0x0000003f000a7c82 */ /* 0x000fe20008000000 */
[----:B------:R-:W-:Y:S01]  /*9c10*/  UMOV UR12, UR28 ;  /* 0x0000001c000c7c82 */ /* 0x000fe20008000000 */
[----:B------:R-:W-:Y:S01]  /*9c20*/  UMOV UR13, UR29 ;  /* 0x0000001d000d7c82 */ /* 0x000fe20008000000 */
[----:B------:R-:W-:Y:S01]  /*9c30*/  UMOV UR26, 0x40 ;  /* 0x00000040001a7882 */ /* 0x000fe20000000000 */
[----:B------:R-:W-:Y:S01]  /*9c40*/  UMOV UR27, UR11 ;  /* 0x0000000b001b7c82 */ /* 0x000fe20008000000 */
[----:B------:R-:W-:Y:S01]  /*9c50*/  IMAD.MOV.U32 R10, RZ, RZ, 0x40 ;  /* 0x00000040ff0a7424 */ /* 0x000fe200078e00ff */
[----:B------:R-:W-:-:S02]  /*9c60*/  ULEA UR8, UR8, UR5, 0xe ;  /* 0x0000000508087291 */ /* 0x000fc4000f8e703f */
[----:B------:R-:W-:Y:S02]  /*9c70*/  UIADD3 UR9, UR9, 0x34440, URZ ;  /* 0x0003444009097890 */ /* 0x000fe4000fffe03f */
[----:B------:R-:W-:-:S05]  /*9c80*/  UIADD3 UR24, UR8, 0x2000, URZ ;  /* 0x0000200008187890 */ /* 0x000fca000fffe03f */
[----:B------:R-:W-:Y:S02]  /*9c90*/  UMOV UR25, UR9 ;  /* 0x0000000900197c82 */ /* 0x000fe40008000000 */
[----:B------:R1:W-:Y:S02]  /*9ca0*/  UTMALDG.4D [UR8], [UR6], desc[UR14] ;  /* 0x00000e08060075b4 */ /* 0x0003e40008019000 */
[----:B------:R1:W-:Y:S02]  /*9cb0*/  UTMALDG.4D [UR24], [UR6], desc[UR14] ;  /* 0x00000e18060075b4 */ /* 0x0003e40008019000 */
[----:B-1----:R-:W-:Y:S01]  /*9cc0*/  NOP ;  /* 0x0000000000007918 */ /* 0x002fe20000000000 */
.L_x_105:
[----:B------:R-:W-:Y:S05]  /*9cd0*/  BSYNC B0 ;  /* 0x0000000000007941 */ /* 0x000fea0003800000 */
.L_x_104:
[----:B------:R-:W-:Y:S01]  /*9ce0*/  BSSY B0, `(.L_x_109) ;  /* 0x0000032000007945 */ /* 0x000fe20003800000 */
[----:B------:R-:W-:-:S03]  /*9cf0*/  IMAD.MOV.U32 R6, RZ, RZ, 0x1 ;  /* 0x00000001ff067424 */ /* 0x000fc600078e00ff */
[----:B------:R-:W-:Y:S05]  /*9d00*/  @!P3 BRA `(.L_x_110) ;  /* 0x0000000000bcb947 */ /* 0x000fea0003800000 */
[----:B------:R-:W1:Y:S01]  /*9d10*/  S2R R7, SR_CgaCtaId ;  /* 0x0000000000077919 */ /* 0x000e620000008800 */
[----:B------:R-:W-:Y:S01]  /*9d20*/  MOV R6, 0x400 ;  /* 0x0000040000067802 */ /* 0x000fe20000000f00 */
[----:B------:R-:W-:-:S05]  /*9d30*/  IMAD.MOV.U32 R8, RZ, RZ, 0x1 ;  /* 0x00000001ff087424 */ /* 0x000fca00078e00ff */
[----:B------:R-:W-:Y:S02]  /*9d40*/  SHF.L.U32 R8, R8, 0x1f, RZ ;  /* 0x0000001f08087819 */ /* 0x000fe400000006ff */
[----:B-1----:R-:W-:-:S05]  /*9d50*/  LEA R6, R7, R6, 0x18 ;  /* 0x0000000607067211 */ /* 0x002fca00078ec0ff */
[----:B------:R-:W-:-:S04]  /*9d60*/  IMAD R7, R5, 0x8, R6 ;  /* 0x0000000805077824 */ /* 0x000fc800078e0206 */
[----:B------:R-:W1:Y:S02]  /*9d70*/  SYNCS.PHASECHK.TRANS64.TRYWAIT P0, [R7+URZ+0x34460], R8 ;  /* 0x03446008070075a7 */ /* 0x000e64000800017f */
[----:B-1----:R-:W-:Y:S05]  /*9d80*/  @!P0 BRA `(.L_x_111) ;  /* 0x0000001800908947 */ /* 0x002fea0003800000 */
.L_x_161:
        /* <DEDUP_REMOVED lines=8> */
.L_x_112:
[----:B------:R-:W-:-:S04]  /*9e10*/  LOP3.LUT P0, RZ, R0, 0x1f, RZ, 0xc0, !PT ;  /* 0x0000001f00ff7812 */ /* 0x000fc8000780c0ff */
[----:B------:R-:W-:-:S13]  /*9e20*/  PLOP3.LUT P0, PT, P0, P2, PT, 0x2a, 0x0 ;  /* 0x000000000000781c */ /* 0x000fda0000704572 */
[----:B------:R-:W-:Y:S05]  /*9e30*/  @P0 BRA `(.L_x_113) ;  /* 0x0000000000040947 */ /* 0x000fea0003800000 */
[----:B------:R-:W-:Y:S01]  /*9e40*/  BPT.TRAP 0x1 ;  /* 0x000000040000795c */ /* 0x000fe20000300000 */
.L_x_113:
[----:B------:R-:W-:Y:S01]  /*9e50*/  R2UR UR5, R6 ;  /* 0x00000000060572ca */ /* 0x000fe200000e0000 */
[----:B------:R-:W-:Y:S01]  /*9e60*/  ULDC.64 UR6, c[0x0][0x198] ;  /* 0x0000660000067ab9 */ /* 0x000fe20000000a00 */
[----:B------:R-:W-:Y:S01]  /*9e70*/  R2UR UR16, R5 ;  /* 0x00000000051072ca */ /* 0x000fe200000e0000 */
[----:B------:R-:W-:Y:S01]  /*9e80*/  UIADD3 UR6, UP0, UR6, 0x1f0, URZ ;  /* 0x000001f006067890 */ /* 0x000fe2000ff1e03f */
[----:B------:R-:W-:Y:S01]  /*9e90*/  R2UR UR17, R7 ;  /* 0x00000000071172ca */ /* 0x000fe200000e0000 */
[----:B------:R-:W-:Y:S01]  /*9ea0*/  UMOV UR8, 0x0 ;  /* 0x0000000000087882 */ /* 0x000fe20000000000 */
[----:B------:R-:W-:Y:S01]  /*9eb0*/  R2UR UR19, R10 ;  /* 0x000000000a1372ca */ /* 0x000fe200000e0000 */
[----:B------:R-:W-:Y:S01]  /*9ec0*/  UIADD3.X UR7, URZ, UR7, URZ, UP0, !UPT ;  /* 0x000000073f077290 */ /* 0x000fe200087fe43f */
[----:B------:R-:W-:Y:S01]  /*9ed0*/  VIADD R5, R5, 0x1 ;  /* 0x0000000105057836 */ /* 0x000fe20000000000 */
[----:B------:R-:W-:Y:S01]  /*9ee0*/  UMOV UR9, 0x10000000 ;  /* 0x1000000000097882 */ /* 0x000fe20000000000 */
[----:B------:R-:W-:Y:S01]  /*9ef0*/  UMOV UR18, URZ ;  /* 0x0000003f00127c82 */ /* 0x000fe20008000000 */
[----:B------:R-:W-:Y:S01]  /*9f00*/  UMOV UR20, UR28 ;  /* 0x0000001c00147c82 */ /* 0x000fe20008000000 */
[----:B------:R-:W-:Y:S01]  /*9f10*/  UMOV UR21, UR29 ;  /* 0x0000001d00157c82 */ /* 0x000fe20008000000 */
[----:B------:R-:W-:Y:S01]  /*9f20*/  UMOV UR26, 0x40 ;  /* 0x00000040001a7882 */ /* 0x000fe20000000000 */
[C---:B------:R-:W-:Y:S01]  /*9f30*/  ISETP.NE.AND P4, PT, R5.reuse, 0x4, PT ;  /* 0x000000040500780c */ /* 0x040fe20003f85270 */
[----:B------:R-:W-:Y:S01]  /*9f40*/  ULEA UR16, UR16, UR5, 0xe ;  /* 0x0000000510107291 */ /* 0x000fe2000f8e703f */
[C---:B------:R-:W-:Y:S01]  /*9f50*/  ISETP.NE.AND P0, PT, R5.reuse, 0x4, PT ;  /* 0x000000040500780c */ /* 0x040fe20003f05270 */
[----:B------:R-:W-:Y:S01]  /*9f60*/  UIADD3 UR17, UR17, 0x34440, URZ ;  /* 0x0003444011117890 */ /* 0x000fe2000fffe03f */
[----:B------:R-:W-:Y:S01]  /*9f70*/  SEL R5, R5, RZ, P4 ;  /* 0x000000ff05057207 */ /* 0x000fe20002000000 */
[----:B------:R-:W-:Y:S01]  /*9f80*/  UIADD3 UR19, UR11, UR19, URZ ;  /* 0x000000130b137290 */ /* 0x000fe2000fffe03f */
[----:B------:R-:W-:Y:S01]  /*9f90*/  SEL R6, RZ, 0x1, !P0 ;  /* 0x00000001ff067807 */ /* 0x000fe20004000000 */
[----:B------:R-:W-:-:S03]  /*9fa0*/  UIADD3 UR24, UR16, 0x2000, URZ ;  /* 0x0000200010187890 */ /* 0x000fc6000fffe03f */
[----:B------:R-:W-:Y:S02]  /*9fb0*/  UMOV UR25, UR17 ;  /* 0x0000001100197c82 */ /* 0x000fe40008000000 */
[----:B------:R-:W-:Y:S02]  /*9fc0*/  UMOV UR27, UR19 ;  /* 0x00000013001b7c82 */ /* 0x000fe40008000000 */
[----:B------:R1:W-:Y:S02]  /*9fd0*/  UTMALDG.4D [UR16], [UR6], desc[UR8] ;  /* 0x00000810060075b4 */ /* 0x0003e40008019000 */
[----:B------:R1:W-:Y:S02]  /*9fe0*/  UTMALDG.4D [UR24], [UR6], desc[UR8] ;  /* 0x00000818060075b4 */ /* 0x0003e40008019000 */
[----:B-1----:R-:W-:Y:S01]  /*9ff0*/  NOP ;  /* 0x0000000000007918 */ /* 0x002fe20000000000 */
.L_x_110:
[----:B------:R-:W-:Y:S05]  /*a000*/  BSYNC B0 ;  /* 0x0000000000007941 */ /* 0x000fea0003800000 */
.L_x_109:
[----:B------:R-:W-:Y:S01]  /*a010*/  ISETP.LT.OR P0, PT, R3, 0x3, !P3 ;  /* 0x000000030300780c */ /* 0x000fe20005f01670 */
[----:B------:R-:W-:-:S12]  /*a020*/  BSSY B0, `(.L_x_114) ;  /* 0x000002c000007945 */ /* 0x000fd80003800000 */
[----:B------:R-:W-:Y:S05]  /*a030*/  @P0 BRA `(.L_x_115) ;  /* 0x0000000000a80947 */ /* 0x000fea0003800000 */
        /* <DEDUP_REMOVED lines=8> */
.L_x_162:
        /* <DEDUP_REMOVED lines=8> */
.L_x_117:
[----:B------:R-:W-:-:S04]  /*a140*/  LOP3.LUT P0, RZ, R0, 0x1f, RZ, 0xc0, !PT ;  /* 0x0000001f00ff7812 */ /* 0x000fc8000780c0ff */
[----:B------:R-:W-:-:S13]  /*a150*/  PLOP3.LUT P0, PT, P0, P2, PT, 0x2a, 0x0 ;  /* 0x000000000000781c */ /* 0x000fda0000704572 */
[----:B------:R-:W-:Y:S05]  /*a160*/  @P0 BRA `(.L_x_118) ;  /* 0x0000000000040947 */ /* 0x000fea0003800000 */
[----:B------:R-:W-:Y:S01]  /*a170*/  BPT.TRAP 0x1 ;  /* 0x000000040000795c */ /* 0x000fe20000300000 */
.L_x_118:
[----:B------:R-:W-:Y:S01]  /*a180*/  IMAD R9, R4, 0x4000, R9 ;  /* 0x0000400004097824 */ /* 0x000fe200078e0209 */
[----:B------:R-:W-:Y:S01]  /*a190*/  R2UR UR17, R7 ;  /* 0x00000000071172ca */ /* 0x000fe200000e0000 */
[----:B------:R-:W-:Y:S01]  /*a1a0*/  ULDC.64 UR6, c[0x0][0x198] ;  /* 0x0000660000067ab9 */ /* 0x000fe20000000a00 */
[----:B------:R-:W-:Y:S01]  /*a1b0*/  R2UR UR19, R2 ;  /* 0x00000000021372ca */ /* 0x000fe200000e0000 */
[----:B------:R-:W-:Y:S01]  /*a1c0*/  UIADD3 UR6, UP0, UR6, 0x3f0, URZ ;  /* 0x000003f006067890 */ /* 0x000fe2000ff1e03f */
[----:B------:R-:W-:Y:S01]  /*a1d0*/  R2UR UR24, R9 ;  /* 0x00000000091872ca */ /* 0x000fe200000e0000 */
[----:B------:R-:W-:Y:S01]  /*a1e0*/  UMOV UR8, 0x0 ;  /* 0x0000000000087882 */ /* 0x000fe20000000000 */
[----:B------:R-:W-:Y:S01]  /*a1f0*/  UMOV UR9, 0x10000000 ;  /* 0x1000000000097882 */ /* 0x000fe20000000000 */
[----:B------:R-:W-:Y:S01]  /*a200*/  UIADD3.X UR7, URZ, UR7, URZ, UP0, !UPT ;  /* 0x000000073f077290 */ /* 0x000fe200087fe43f */
[----:B------:R-:W-:Y:S01]  /*a210*/  UMOV UR18, URZ ;  /* 0x0000003f00127c82 */ /* 0x000fe20008000000 */
[----:B------:R-:W-:Y:S01]  /*a220*/  UMOV UR20, UR28 ;  /* 0x0000001c00147c82 */ /* 0x000fe20008000000 */
[----:B------:R-:W-:Y:S01]  /*a230*/  UMOV UR21, UR29 ;  /* 0x0000001d00157c82 */ /* 0x000fe20008000000 */
[----:B------:R-:W-:-:S02]  /*a240*/  UMOV UR26, 0x40 ;  /* 0x00000040001a7882 */ /* 0x000fc40000000000 */
[----:B------:R-:W-:Y:S02]  /*a250*/  UIADD3 UR17, UR17, 0x34400, URZ ;  /* 0x0003440011117890 */ /* 0x000fe4000fffe03f */
[----:B------:R-:W-:Y:S02]  /*a260*/  USHF.L.U32 UR19, UR19, 0x6, URZ ;  /* 0x0000000613137899 */ /* 0x000fe4000800063f */
[----:B------:R-:W-:Y:S02]  /*a270*/  UIADD3 UR16, UR24, 0x14000, URZ ;  /* 0x0001400018107890 */ /* 0x000fe4000fffe03f */
[----:B------:R-:W-:Y:S01]  /*a280*/  UIADD3 UR24, UR24, 0x16000, URZ ;  /* 0x0001600018187890 */ /* 0x000fe2000fffe03f */
[----:B------:R-:W-:Y:S02]  /*a290*/  UMOV UR25, UR17 ;  /* 0x0000001100197c82 */ /* 0x000fe40008000000 */
[----:B------:R-:W-:-:S04]  /*a2a0*/  UMOV UR27, UR19 ;  /* 0x00000013001b7c82 */ /* 0x000fc80008000000 */
[----:B------:R1:W-:Y:S02]  /*a2b0*/  UTMALDG.4D [UR16], [UR6], desc[UR8] ;  /* 0x00000810060075b4 */ /* 0x0003e40008019000 */
[----:B------:R1:W-:Y:S02]  /*a2c0*/  UTMALDG.4D [UR24], [UR6], desc[UR8] ;  /* 0x00000818060075b4 */ /* 0x0003e40008019000 */
[----:B-1----:R-:W-:Y:S01]  /*a2d0*/  NOP ;  /* 0x0000000000007918 */ /* 0x002fe20000000000 */
.L_x_115:
[----:B------:R-:W-:Y:S05]  /*a2e0*/  BSYNC B0 ;  /* 0x0000000000007941 */ /* 0x000fea0003800000 */
.L_x_114:
[----:B------:R-:W-:Y:S01]  /*a2f0*/  ISETP.LT.OR P0, PT, R3, 0x4, !P3 ;  /* 0x000000040300780c */ /* 0x000fe20005f01670 */
[----:B------:R-:W-:-:S12]  /*a300*/  BSSY B0, `(.L_x_119) ;  /* 0x0000018000007945 */ /* 0x000fd80003800000 */
[----:B------:R-:W-:Y:S05]  /*a310*/  @P0 BRA `(.L_x_120) ;  /* 0x0000000000580947 */ /* 0x000fea0003800000 */
[----:B------:R-:W1:Y:S01]  /*a320*/  S2R R8, SR_CgaCtaId ;  /* 0x0000000000087919 */ /* 0x000e620000008800 */
[----:B------:R-:W-:Y:S01]  /*a330*/  MOV R7, 0x400 ;  /* 0x0000040000077802 */ /* 0x000fe20000000f00 */
[----:B------:R-:W-:Y:S01]  /*a340*/  ULDC.64 UR6, c[0x0][0x198] ;  /* 0x0000660000067ab9 */ /* 0x000fe20000000a00 */
[C---:B------:R-:W-:Y:S01]  /*a350*/  R2UR UR18, R2.reuse ;  /* 0x00000000021272ca */ /* 0x040fe200000e0000 */
[----:B------:R-:W-:Y:S01]  /*a360*/  UIADD3 UR6, UP0, UR6, 0x5f0, URZ ;  /* 0x000005f006067890 */ /* 0x000fe2000ff1e03f */
[----:B------:R-:W-:Y:S01]  /*a370*/  VIADD R2, R2, 0x1 ;  /* 0x0000000102027836 */ /* 0x000fe20000000000 */
[----:B------:R-:W-:Y:S01]  /*a380*/  UMOV UR8, 0x0 ;  /* 0x0000000000087882 */ /* 0x000fe20000000000 */
[----:B------:R-:W-:Y:S01]  /*a390*/  UMOV UR9, 0x10000000 ;  /* 0x1000000000097882 */ /* 0x000fe20000000000 */
[----:B------:R-:W-:Y:S01]  /*a3a0*/  UIADD3.X UR7, URZ, UR7, URZ, UP0, !UPT ;  /* 0x000000073f077290 */ /* 0x000fe200087fe43f */
[----:B------:R-:W-:Y:S01]  /*a3b0*/  UMOV UR19, UR28 ;  /* 0x0000001c00137c82 */ /* 0x000fe20008000000 */
[----:B------:R-:W-:-:S06]  /*a3c0*/  UMOV UR20, UR29 ;  /* 0x0000001d00147c82 */ /* 0x000fcc0008000000 */
[----:B------:R-:W-:Y:S01]  /*a3d0*/  USHF.L.U32 UR18, UR18, 0x6, URZ ;  /* 0x0000000612127899 */ /* 0x000fe2000800063f */
[----:B-1----:R-:W-:-:S05]  /*a3e0*/  LEA R7, R8, R7, 0x18 ;  /* 0x0000000708077211 */ /* 0x002fca00078ec0ff */
[C-C-:B------:R-:W-:Y:S02]  /*a3f0*/  IMAD R8, R4.reuse, 0x8, R7.reuse ;  /* 0x0000000804087824 */ /* 0x140fe400078e0207 */
[C---:B------:R-:W-:Y:S02]  /*a400*/  IMAD R7, R4.reuse, 0x100, R7 ;  /* 0x0000010004077824 */ /* 0x040fe400078e0207 */
[----:B------:R-:W-:Y:S01]  /*a410*/  VIADD R4, R4, 0x1 ;  /* 0x0000000104047836 */ /* 0x000fe20000000000 */
[----:B------:R-:W-:Y:S02]  /*a420*/  R2UR UR17, R8 ;  /* 0x00000000081172ca */ /* 0x000fe400000e0000 */
[----:B------:R-:W-:-:S11]  /*a430*/  R2UR UR16, R7 ;  /* 0x00000000071072ca */ /* 0x000fd600000e0000 */
[----:B------:R-:W-:Y:S02]  /*a440*/  UIADD3 UR17, UR17, 0x34400, URZ ;  /* 0x0003440011117890 */ /* 0x000fe4000fffe03f */
[----:B------:R-:W-:-:S09]  /*a450*/  UIADD3 UR16, UR16, 0x34000, URZ ;  /* 0x0003400010107890 */ /* 0x000fd2000fffe03f */
[----:B------:R1:W-:Y:S02]  /*a460*/  UTMALDG.3D [UR16], [UR6], desc[UR8] ;  /* 0x00000810060075b4 */ /* 0x0003e40008011000 */
[----:B-1----:R-:W-:Y:S01]  /*a470*/  NOP ;  /* 0x0000000000007918 */ /* 0x002fe20000000000 */
.L_x_120:
[----:B------:R-:W-:Y:S05]  /*a480*/  BSYNC B0 ;  /* 0x0000000000007941 */ /* 0x000fea0003800000 */
.L_x_119:
[----:B------:R-:W-:Y:S04]  /*a490*/  BSSY B0, `(.L_x_121) ;  /* 0x000002b000007945 */ /* 0x000fe80003800000 */
[----:B------:R-:W-:Y:S05]  /*a4a0*/  @!P3 BRA `(.L_x_122) ;  /* 0x0000000000a4b947 */ /* 0x000fea0003800000 */
[----:B------:R-:W1:Y:S01]  /*a4b0*/  S2R R8, SR_CgaCtaId ;  /* 0x0000000000087919 */ /* 0x000e620000008800 */
[----:B------:R-:W-:Y:S02]  /*a4c0*/  MOV R7, 0x400 ;  /* 0x0000040000077802 */ /* 0x000fe40000000f00 */
[----:B------:R-:W-:Y:S02]  /*a4d0*/  SHF.L.U32 R6, R6, 0x1f, RZ ;  /* 0x0000001f06067819 */ /* 0x000fe400000006ff */
[----:B-1----:R-:W-:-:S05]  /*a4e0*/  LEA R8, R8, R7, 0x18 ;  /* 0x0000000708087211 */ /* 0x002fca00078ec0ff */
[----:B------:R-:W-:-:S04]  /*a4f0*/  IMAD R7, R5, 0x8, R8 ;  /* 0x0000000805077824 */ /* 0x000fc800078e0208 */
[----:B------:R-:W1:Y:S02]  /*a500*/  SYNCS.PHASECHK.TRANS64.TRYWAIT P0, [R7+URZ+0x34460], R6 ;  /* 0x03446006070075a7 */ /* 0x000e64000800017f */
[----:B-1----:R-:W-:Y:S05]  /*a510*/  @!P0 BRA `(.L_x_123) ;  /* 0x0000001000d48947 */ /* 0x002fea0003800000 */
.L_x_163:
        /* <DEDUP_REMOVED lines=8> */
.L_x_124:
[----:B------:R-:W-:-:S04]  /*a5a0*/  LOP3.LUT P0, RZ, R0, 0x1f, RZ, 0xc0, !PT ;  /* 0x0000001f00ff7812 */ /* 0x000fc8000780c0ff */
[----:B------:R-:W-:-:S13]  /*a5b0*/  PLOP3.LUT P0, PT, P0, P2, PT, 0x2a, 0x0 ;  /* 0x000000000000781c */ /* 0x000fda0000704572 */
[----:B------:R-:W-:Y:S05]  /*a5c0*/  @P0 BRA `(.L_x_125) ;  /* 0x0000000000040947 */ /* 0x000fea0003800000 */
[----:B------:R-:W-:Y:S01]  /*a5d0*/  BPT.TRAP 0x1 ;  /* 0x000000040000795c */ /* 0x000fe20000300000 */
.L_x_125:
        /* <DEDUP_REMOVED lines=8> */
[----:B------:R-:W-:Y:S01]  /*a660*/  UMOV UR9, 0x10000000 ;  /* 0x1000000000097882 */ /* 0x000fe20000000000 */
[----:B------:R-:W-:Y:S01]  /*a670*/  UMOV UR18, URZ ;  /* 0x0000003f00127c82 */ /* 0x000fe20008000000 */
[----:B------:R-:W-:Y:S01]  /*a680*/  UMOV UR20, UR28 ;  /* 0x0000001c00147c82 */ /* 0x000fe20008000000 */
[----:B------:R-:W-:Y:S01]  /*a690*/  UMOV UR21, UR29 ;  /* 0x0000001d00157c82 */ /* 0x000fe20008000000 */
[----:B------:R-:W-:-:S03]  /*a6a0*/  UMOV UR26, 0x40 ;  /* 0x00000040001a7882 */ /* 0x000fc60000000000 */
[----:B------:R-:W-:Y:S02]  /*a6b0*/  ULEA UR16, UR16, UR5, 0xe ;  /* 0x0000000510107291 */ /* 0x000fe4000f8e703f */
[----:B------:R-:W-:Y:S02]  /*a6c0*/  UIADD3 UR19, UR11, UR19, URZ ;  /* 0x000000130b137290 */ /* 0x000fe4000fffe03f */
[----:B------:R-:W-:Y:S02]  /*a6d0*/  UIADD3 UR17, UR17, 0x34440, URZ ;  /* 0x0003444011117890 */ /* 0x000fe4000fffe03f */
[----:B------:R-:W-:-:S03]  /*a6e0*/  UIADD3 UR24, UR16, 0x2000, URZ ;  /* 0x0000200010187890 */ /* 0x000fc6000fffe03f */
[----:B------:R-:W-:Y:S02]  /*a6f0*/  UMOV UR27, UR19 ;  /* 0x00000013001b7c82 */ /* 0x000fe40008000000 */
[----:B------:R-:W-:Y:S02]  /*a700*/  UMOV UR25, UR17 ;  /* 0x0000001100197c82 */ /* 0x000fe40008000000 */
[----:B------:R1:W-:Y:S02]  /*a710*/  UTMALDG.4D [UR16], [UR6], desc[UR8] ;  /* 0x00000810060075b4 */ /* 0x0003e40008019000 */
[----:B------:R1:W-:Y:S02]  /*a720*/  UTMALDG.4D [UR24], [UR6], desc[UR8] ;  /* 0x00000818060075b4 */ /* 0x0003e40008019000 */
[----:B-1----:R-:W-:Y:S01]  /*a730*/  NOP ;  /* 0x0000000000007918 */ /* 0x002fe20000000000 */
.L_x_122:
[----:B------:R-:W-:Y:S05]  /*a740*/  BSYNC B0 ;  /* 0x0000000000007941 */ /* 0x000fea0003800000 */
.L_x_121:
[----:B------:R-:W-:-:S13]  /*a750*/  ISETP.GE.AND P0, PT, R3, 0x5, PT ;  /* 0x000000050300780c */ /* 0x000fda0003f06270 */
[----:B------:R-:W-:Y:S05]  /*a760*/  @!P0 EXIT ;  /* 0x000000000000894d */ /* 0x000fea0003800000 */
[----:B------:R-:W-:Y:S01]  /*a770*/  IMAD.U32 R6, RZ, RZ, UR4 ;  /* 0x00000004ff067e24 */ /* 0x000fe2000f8e00ff */
[----:B------:R-:W-:Y:S01]  /*a780*/  LOP3.LUT P0, RZ, R0, 0x1f, RZ, 0xc0, !PT ;  /* 0x0000001f00ff7812 */ /* 0x000fe2000780c0ff */
[----:B------:R-:W-:Y:S01]  /*a790*/  BSSY B0, `(.L_x_126) ;  /* 0x00000a5000007945 */ /* 0x000fe20003800000 */
[----:B------:R-:W-:Y:S02]  /*a7a0*/  IMAD.MOV.U32 R0, RZ, RZ, 0x1 ;  /* 0x00000001ff007424 */ /* 0x000fe400078e00ff */
[----:B------:R-:W-:Y:S02]  /*a7b0*/  PLOP3.LUT P0, PT, P0, P2, PT, 0x2a, 0x0 ;  /* 0x000000000000781c */ /* 0x000fe40000704572 */
[----:B------:R-:W-:-:S11]  /*a7c0*/  LOP3.LUT R6, R6, 0x2, RZ, 0xfc, !PT ;  /* 0x0000000206067812 */ /* 0x000fd600078efcff */
.L_x_145:
[C---:B------:R-:W-:Y:S01]  /*a7d0*/  ISETP.GE.AND P4, PT, R3.reuse, 0x5, PT ;  /* 0x000000050300780c */ /* 0x040fe20003f86270 */
[----:B------:R-:W-:Y:S01]  /*a7e0*/  BSSY B1, `(.L_x_127) ;  /* 0x000000f000017945 */ /* 0x000fe20003800000 */
[----:B------:R-:W-:-:S11]  /*a7f0*/  VIADD R5, R3, 0xfffffffc ;  /* 0xfffffffc03057836 */ /* 0x000fd60000000000 */
[----:B------:R-:W-:Y:S05]  /*a800*/  @!P4 BRA `(.L_x_128) ;  /* 0x000000000030c947 */ /* 0x000fea0003800000 */
[----:B------:R-:W-:-:S07]  /*a810*/  IMAD.SHL.U32 R3, R2, 0x40, RZ ;  /* 0x0000004002037824 */ /* 0x000fce00078e00ff */
.L_x_130:
[----:B------:R-:W-:Y:S02]  /*a820*/  VIADD R3, R3, 0x40 ;  /* 0x0000004003037836 */ /* 0x000fe40000000000 */
[----:B------:R-:W-:-:S03]  /*a830*/  IMAD.MOV.U32 R7, RZ, RZ, R5 ;  /* 0x000000ffff077224 */ /* 0x000fc600078e0005 */
[----:B------:R-:W-:-:S13]  /*a840*/  ISETP.LT.AND P4, PT, R3, UR11, PT ;  /* 0x0000000b03007c0c */ /* 0x000fda000bf81270 */
[----:B------:R-:W-:Y:S05]  /*a850*/  @!P4 BRA `(.L_x_129) ;  /* 0x000000000018c947 */ /* 0x000fea0003800000 */
[----:B------:R-:W-:Y:S01]  /*a860*/  ISETP.GT.AND P4, PT, R7, 0x4, PT ;  /* 0x000000040700780c */ /* 0x000fe20003f84270 */
[----:B------:R-:W-:Y:S02]  /*a870*/  VIADD R2, R2, 0x1 ;  /* 0x0000000102027836 */ /* 0x000fe40000000000 */
[----:B------:R-:W-:-:S10]  /*a880*/  VIADD R5, R5, 0xfffffffc ;  /* 0xfffffffc05057836 */ /* 0x000fd40000000000 */
[----:B------:R-:W-:Y:S05]  /*a890*/  @P4 BRA `(.L_x_130) ;  /* 0xfffffffc00e04947 */ /* 0x000fea000383ffff */
[----:B------:R-:W-:Y:S01]  /*a8a0*/  IMAD.MOV.U32 R3, RZ, RZ, R7 ;  /* 0x000000ffff037224 */ /* 0x000fe200078e0007 */
[----:B------:R-:W-:Y:S06]  /*a8b0*/  BRA `(.L_x_128) ;  /* 0x0000000000047947 */ /* 0x000fec0003800000 */
.L_x_129:
[----:B------:R-:W-:-:S07]  /*a8c0*/  VIADD R3, R5, 0x4 ;  /* 0x0000000405037836 */ /* 0x000fce0000000000 */
.L_x_128:
[----:B------:R-:W-:Y:S05]  /*a8d0*/  BSYNC B1 ;  /* 0x0000000000017941 */ /* 0x000fea0003800000 */
.L_x_127:
[----:B------:R-:W-:Y:S01]  /*a8e0*/  ISETP.LT.OR P4, PT, R3, 0x5, !P3 ;  /* 0x000000050300780c */ /* 0x000fe20005f81670 */
[----:B------:R-:W-:-:S12]  /*a8f0*/  BSSY B1, `(.L_x_131) ;  /* 0x0000027000017945 */ /* 0x000fd80003800000 */
[----:B------:R-:W-:Y:S05]  /*a900*/  @P4 BRA `(.L_x_132) ;  /* 0x0000000000944947 */ /* 0x000fea0003800000 */
[----:B------:R-:W1:Y:S01]  /*a910*/  S2R R8, SR_CgaCtaId ;  /* 0x0000000000087919 */ /* 0x000e620000008800 */
[----:B------:R-:W-:-:S04]  /*a920*/  MOV R7, 0x400 ;  /* 0x0000040000077802 */ /* 0x000fc80000000f00 */
[----:B-1----:R-:W-:Y:S02]  /*a930*/  LEA R9, R8, R7, 0x18 ;  /* 0x0000000708097211 */ /* 0x002fe400078ec0ff */
[----:B------:R-:W-:-:S03]  /*a940*/  SHF.L.U32 R7, R0, 0x1f, RZ ;  /* 0x0000001f00077819 */ /* 0x000fc600000006ff */
[----:B------:R-:W-:-:S04]  /*a950*/  IMAD R8, R4, 0x8, R9 ;  /* 0x0000000804087824 */ /* 0x000fc800078e0209 */
[----:B------:R-:W1:Y:S02]  /*a960*/  SYNCS.PHASECHK.TRANS64.TRYWAIT P4, [R8+URZ+0x34420], R7 ;  /* 0x03442007080075a7 */ /* 0x000e64000808017f */
[----:B-1----:R-:W-:Y:S05]  /*a970*/  @!P4 BRA `(.L_x_133) ;  /* 0x0000000c00d0c947 */ /* 0x002fea0003800000 */
.L_x_164:
[----:B-1----:R-:W-:-:S04]  /*a980*/  @P2 IMAD.MOV.U32 R7, RZ, RZ, 0x4100 ;  /* 0x00004100ff072424 */ /* 0x002fc800078e00ff */
[----:B------:R1:W-:Y:S02]  /*a990*/  @P2 SYNCS.ARRIVE.TRANS64 RZ, [R8+URZ+0x34400], R7 ;  /* 0x0344000708ff29a7 */ /* 0x0003e4000800003f */
[----:B-1----:R-:W-:-:S04]  /*a9a0*/  PRMT R7, R6, 0x9910, RZ ;  /* 0x0000991006077816 */ /* 0x002fc800000000ff */
[----:B------:R-:W-:-:S13]  /*a9b0*/  ISETP.NE.AND P4, PT, R7, 0x2, PT ;  /* 0x000000020700780c */ /* 0x000fda0003f85270 */
[----:B------:R-:W-:Y:S05]  /*a9c0*/  @P4 BRA `(.L_x_134) ;  /* 0x0000000000044947 */ /* 0x000fea0003800000 */
[----:B------:R-:W-:Y:S01]  /*a9d0*/  BPT.TRAP 0x1 ;  /* 0x000000040000795c */ /* 0x000fe20000300000 */
.L_x_134:
[----:B------:R-:W-:Y:S05]  /*a9e0*/  @P0 BRA `(.L_x_135) ;  /* 0x0000000000040947 */ /* 0x000fea0003800000 */
[----:B------:R-:W-:Y:S01]  /*a9f0*/  BPT.TRAP 0x1 ;  /* 0x000000040000795c */ /* 0x000fe20000300000 */
.L_x_135:
        /* <DEDUP_REMOVED lines=22> */
.L_x_132:
[----:B------:R-:W-:Y:S05]  /*ab60*/  BSYNC B1 ;  /* 0x0000000000017941 */ /* 0x000fea0003800000 */
.L_x_131:
[C---:B------:R-:W-:Y:S01]  /*ab70*/  ISETP.LT.OR P4, PT, R3.reuse, 0x6, !P3 ;  /* 0x000000060300780c */ /* 0x040fe20005f81670 */
[----:B------:R-:W-:Y:S01]  /*ab80*/  BSSY B1, `(.L_x_136) ;  /* 0x000001c000017945 */ /* 0x000fe20003800000 */
[----:B------:R-:W-:-:S11]  /*ab90*/  ISETP.LT.OR P5, PT, R3, 0x7, !P3 ;  /* 0x000000070300780c */ /* 0x000fd60005fa1670 */
[----:B------:R-:W-:Y:S05]  /*aba0*/  @P4 BRA `(.L_x_137) ;  /* 0x0000000000644947 */ /* 0x000fea0003800000 */
[----:B------:R-:W1:Y:S01]  /*abb0*/  S2R R8, SR_CgaCtaId ;  /* 0x0000000000087919 */ /* 0x000e620000008800 */
[----:B------:R-:W-:Y:S01]  /*abc0*/  MOV R7, 0x400 ;  /* 0x0000040000077802 */ /* 0x000fe20000000f00 */
[----:B------:R-:W-:Y:S01]  /*abd0*/  ULDC.64 UR6, c[0x0][0x198] ;  /* 0x0000660000067ab9 */ /* 0x000fe20000000a00 */
[----:B------:R-:W-:Y:S01]  /*abe0*/  R2UR UR18, R2 ;  /* 0x00000000021272ca */ /* 0x000fe200000e0000 */
[----:B------:R-:W-:Y:S01]  /*abf0*/  UIADD3 UR6, UP0, UR6, 0x4f0, URZ ;  /* 0x000004f006067890 */ /* 0x000fe2000ff1e03f */
[----:B------:R-:W-:Y:S01]  /*ac00*/  UMOV UR8, 0x0 ;  /* 0x0000000000087882 */ /* 0x000fe20000000000 */
[----:B------:R-:W-:Y:S02]  /*ac10*/  UMOV UR9, 0x10000000 ;  /* 0x1000000000097882 */ /* 0x000fe40000000000 */
        /* <DEDUP_REMOVED lines=9> */
[----:B------:R-:W-:Y:S02]  /*acb0*/  R2UR UR16, R7 ;  /* 0x00000000071072ca */ /* 0x000fe400000e0000 */
[----:B------:R-:W-:-:S04]  /*acc0*/  ISETP.NE.AND P4, PT, R4, 0x4, PT ;  /* 0x000000040400780c */ /* 0x000fc80003f85270 */
[----:B------:R-:W-:Y:S02]  /*acd0*/  SEL R7, RZ, 0x1, P4 ;  /* 0x00000001ff077807 */ /* 0x000fe40002000000 */
[----:B------:R-:W-:Y:S02]  /*ace0*/  SEL R4, R4, RZ, P4 ;  /* 0x000000ff04047207 */ /* 0x000fe40002000000 */
[----:B------:R-:W-:Y:S01]  /*acf0*/  LOP3.LUT R0, R0, R7, RZ, 0x3c, !PT ;  /* 0x0000000700007212 */ /* 0x000fe200078e3cff */
[----:B------:R-:W-:Y:S02]  /*ad00*/  UIADD3 UR17, UR17, 0x34400, URZ ;  /* 0x0003440011117890 */ /* 0x000fe4000fffe03f */
[----:B------:R-:W-:-:S09]  /*ad10*/  UIADD3 UR16, UR16, 0x34000, URZ ;  /* 0x0003400010107890 */ /* 0x000fd2000fffe03f */
[----:B------:R1:W-:Y:S02]  /*ad20*/  UTMALDG.3D [UR16], [UR6], desc[UR8] ;  /* 0x00000810060075b4 */ /* 0x0003e40008011000 */
[----:B-1----:R-:W-:Y:S01]  /*ad30*/  NOP ;  /* 0x0000000000007918 */ /* 0x002fe20000000000 */
.L_x_137:
[----:B------:R-:W-:Y:S05]  /*ad40*/  BSYNC B1 ;  /* 0x0000000000017941 */ /* 0x000fea0003800000 */
.L_x_136:
[----:B------:R-:W-:Y:S04]  /*ad50*/  BSSY B1, `(.L_x_138) ;  /* 0x0000027000017945 */ /* 0x000fe80003800000 */
[----:B------:R-:W-:Y:S05]  /*ad60*/  @P5 BRA `(.L_x_139) ;  /* 0x0000000000945947 */ /* 0x000fea0003800000 */
[----:B------:R-:W1:Y:S01]  /*ad70*/  S2R R8, SR_CgaCtaId ;  /* 0x0000000000087919 */ /* 0x000e620000008800 */
[----:B------:R-:W-:Y:S02]  /*ad80*/  MOV R7, 0x400 ;  /* 0x0000040000077802 */ /* 0x000fe40000000f00 */
[----:B------:R-:W-:Y:S02]  /*ad90*/  SHF.L.U32 R9, R0, 0x1f, RZ ;  /* 0x0000001f00097819 */ /* 0x000fe400000006ff */
[----:B-1----:R-:W-:-:S05]  /*ada0*/  LEA R7, R8, R7, 0x18 ;  /* 0x0000000708077211 */ /* 0x002fca00078ec0ff */
[----:B------:R-:W-:-:S04]  /*adb0*/  IMAD R8, R4, 0x8, R7 ;  /* 0x0000000804087824 */ /* 0x000fc800078e0207 */
[----:B------:R-:W1:Y:S02]  /*adc0*/  SYNCS.PHASECHK.TRANS64.TRYWAIT P4, [R8+URZ+0x34420], R9 ;  /* 0x03442009080075a7 */ /* 0x000e64000808017f */
[----:B-1----:R-:W-:Y:S05]  /*add0*/  @!P4 BRA `(.L_x_140) ;  /* 0x0000000800ccc947 */ /* 0x002fea0003800000 */
.L_x_165:
[----:B-1----:R-:W-:-:S04]  /*ade0*/  @P1 IMAD.MOV.U32 R9, RZ, RZ, 0x4100 ;  /* 0x00004100ff091424 */ /* 0x002fc800078e00ff */
[----:B------:R1:W-:Y:S02]  /*adf0*/  @P1 SYNCS.ARRIVE.TRANS64 RZ, [R8+URZ+0x34400], R9 ;  /* 0x0344000908ff19a7 */ /* 0x0003e4000800003f */
[----:B-1----:R-:W-:-:S04]  /*ae00*/  PRMT R9, R6, 0x9910, RZ ;  /* 0x0000991006097816 */ /* 0x002fc800000000ff */
[----:B------:R-:W-:-:S13]  /*ae10*/  ISETP.NE.AND P4, PT, R9, 0x2, PT ;  /* 0x000000020900780c */ /* 0x000fda0003f85270 */
[----:B------:R-:W-:Y:S05]  /*ae20*/  @P4 BRA `(.L_x_141) ;  /* 0x0000000000044947 */ /* 0x000fea0003800000 */
[----:B------:R-:W-:Y:S01]  /*ae30*/  BPT.TRAP 0x1 ;  /* 0x000000040000795c */ /* 0x000fe20000300000 */
.L_x_141:
[----:B------:R-:W-:Y:S05]  /*ae40*/  @P0 BRA `(.L_x_142) ;  /* 0x0000000000040947 */ /* 0x000fea0003800000 */
[----:B------:R-:W-:Y:S01]  /*ae50*/  BPT.TRAP 0x1 ;  /* 0x000000040000795c */ /* 0x000fe20000300000 */
.L_x_142:
        /* <DEDUP_REMOVED lines=22> */
.L_x_139:
[----:B------:R-:W-:Y:S05]  /*afc0*/  BSYNC B1 ;  /* 0x0000000000017941 */ /* 0x000fea0003800000 */
.L_x_138:
        /* <DEDUP_REMOVED lines=29> */
.L_x_144:
[----:B------:R-:W-:Y:S05]  /*b1a0*/  BSYNC B1 ;  /* 0x0000000000017941 */ /* 0x000fea0003800000 */
.L_x_143:
[----:B------:R-:W-:Y:S01]  /*b1b0*/  ISETP.GT.AND P4, PT, R5, 0x4, PT ;  /* 0x000000040500780c */ /* 0x000fe20003f84270 */
[----:B------:R-:W-:-:S12]  /*b1c0*/  IMAD.MOV.U32 R3, RZ, RZ, R5 ;  /* 0x000000ffff037224 */ /* 0x000fd800078e0005 */
[----:B------:R-:W-:Y:S05]  /*b1d0*/  @P4 BRA `(.L_x_145) ;  /* 0xfffffff4007c4947 */ /* 0x000fea000383ffff */
[----:B------:R-:W-:Y:S05]  /*b1e0*/  BSYNC B0 ;  /* 0x0000000000007941 */ /* 0x000fea0003800000 */
.L_x_126:
[----:B------:R-:W-:Y:S05]  /*b1f0*/  EXIT ;  /* 0x000000000000794d */ /* 0x000fea0003800000 */
.L_x_15:
[----:B--2---:R-:W-:-:S04]  /*b200*/  IMAD.U32 R3, RZ, RZ, UR8 ;  /* 0x00000008ff037e24 */ /* 0x004fc8000f8e00ff */
[----:B------:R2:W3:Y:S03]  /*b210*/  SYNCS.PHASECHK.TRANS64.TRYWAIT P1, [R3+URZ+0x34440], R2 ;  /* 0x03444002030075a7 */ /* 0x0004e6000802017f */
[----:B---3--:R-:W-:Y:S05]  /*b220*/  @!P1 NANOSLEEP.SYNCS 0x989680 ;  /* 0x009896800000995d */ /* 0x008fea0003900000 */
[----:B------:R-:W3:Y:S02]  /*b230*/  @!P1 SYNCS.PHASECHK.TRANS64 P1, [R3+URZ+0x34440], R2 ;  /* 0x03444002030095a7 */ /* 0x000ee4000802007f */
[----:B---3--:R-:W-:Y:S05]  /*b240*/  @!P1 BRA `(.L_x_15) ;  /* 0xfffffffc00ec9947 */ /* 0x008fea000383ffff */
[----:B------:R-:W-:Y:S05]  /*b250*/  BRA `(.L_x_146) ;  /* 0xffffff5c00047947 */ /* 0x000fea000383ffff */
.L_x_17:
[----:B--2---:R-:W-:-:S04]  /*b260*/  IMAD.U32 R5, RZ, RZ, UR8 ;  /* 0x00000008ff057e24 */ /* 0x004fc8000f8e00ff */
[----:B------:R2:W3:Y:S03]  /*b270*/  SYNCS.PHASECHK.TRANS64.TRYWAIT P1, [R5+URZ+0x34448], R2 ;  /* 0x03444802050075a7 */ /* 0x0004e6000802017f */
[----:B---3--:R-:W-:Y:S05]  /*b280*/  @!P1 NANOSLEEP.SYNCS 0x989680 ;  /* 0x009896800000995d */ /* 0x008fea0003900000 */
[----:B------:R-:W3:Y:S02]  /*b290*/  @!P1 SYNCS.PHASECHK.TRANS64 P1, [R5+URZ+0x34448], R2 ;  /* 0x03444802050095a7 */ /* 0x000ee4000802007f */
[----:B---3--:R-:W-:Y:S05]  /*b2a0*/  @!P1 BRA `(.L_x_17) ;  /* 0xfffffffc00ec9947 */ /* 0x008fea000383ffff */
[----:B------:R-:W-:Y:S05]  /*b2b0*/  BRA `(.L_x_147) ;  /* 0xffffff5c00107947 */ /* 0x000fea000383ffff */
.L_x_22:
[----:B-1----:R-:W-:-:S04]  /*b2c0*/  IMAD.U32 R5, RZ, RZ, UR16 ;  /* 0x00000010ff057e24 */ /* 0x002fc8000f8e00ff */
[----:B------:R1:W2:Y:S03]  /*b2d0*/  SYNCS.PHASECHK.TRANS64.TRYWAIT P1, [R5+URZ+0x34400], R4 ;  /* 0x03440004050075a7 */ /* 0x0002a6000802017f */
[----:B--2---:R-:W-:Y:S05]  /*b2e0*/  @!P1 NANOSLEEP.SYNCS 0x989680 ;  /* 0x009896800000995d */ /* 0x004fea0003900000 */
[----:B------:R-:W2:Y:S02]  /*b2f0*/  @!P1 SYNCS.PHASECHK.TRANS64 P1, [R5+URZ+0x34400], R4 ;  /* 0x03440004050095a7 */ /* 0x000ea4000802007f */
[----:B--2---:R-:W-:Y:S05]  /*b300*/  @!P1 BRA `(.L_x_22) ;  /* 0xfffffffc00ec9947 */ /* 0x004fea000383ffff */
[----:B------:R-:W-:Y:S05]  /*b310*/  BRA `(.L_x_148) ;  /* 0xffffff6000fc7947 */ /* 0x000fea000383ffff */
.L_x_24:
[----:B-1----:R-:W-:-:S04]  /*b320*/  IMAD.U32 R5, RZ, RZ, UR16 ;  /* 0x00000010ff057e24 */ /* 0x002fc8000f8e00ff */
[----:B------:R1:W2:Y:S03]  /*b330*/  SYNCS.PHASECHK.TRANS64.TRYWAIT P1, [R5+URZ+0x34400], R4 ;  /* 0x03440004050075a7 */ /* 0x0002a6000802017f */
[----:B--2---:R-:W-:Y:S05]  /*b340*/  @!P1 NANOSLEEP.SYNCS 0x989680 ;  /* 0x009896800000995d */ /* 0x004fea0003900000 */
[----:B------:R-:W2:Y:S02]  /*b350*/  @!P1 SYNCS.PHASECHK.TRANS64 P1, [R5+URZ+0x34400], R4 ;  /* 0x03440004050095a7 */ /* 0x000ea4000802007f */
[----:B--2---:R-:W-:Y:S05]  /*b360*/  @!P1 BRA `(.L_x_24) ;  /* 0xfffffffc00ec9947 */ /* 0x004fea000383ffff */
[----:B------:R-:W-:Y:S05]  /*b370*/  BRA `(.L_x_149) ;  /* 0xffffff68001c7947 */ /* 0x000fea000383ffff */
.L_x_25:
[----:B-1----:R-:W-:-:S04]  /*b380*/  IMAD.U32 R4, RZ, RZ, UR28 ;  /* 0x0000001cff047e24 */ /* 0x002fc8000f8e00ff */
[----:B------:R1:W2:Y:S03]  /*b390*/  SYNCS.PHASECHK.TRANS64.TRYWAIT P1, [R4+URZ], R13 ;  /* 0x0000000d040075a7 */ /* 0x0002a6000802017f */
[----:B--2---:R-:W-:Y:S05]  /*b3a0*/  @!P1 NANOSLEEP.SYNCS 0x989680 ;  /* 0x009896800000995d */ /* 0x004fea0003900000 */
[----:B------:R-:W2:Y:S02]  /*b3b0*/  @!P1 SYNCS.PHASECHK.TRANS64 P1, [R4+URZ], R13 ;  /* 0x0000000d040095a7 */ /* 0x000ea4000802007f */
[----:B--2---:R-:W-:Y:S05]  /*b3c0*/  @!P1 BRA `(.L_x_25) ;  /* 0xfffffffc00ec9947 */ /* 0x004fea000383ffff */
[----:B------:R-:W-:Y:S05]  /*b3d0*/  BRA `(.L_x_150) ;  /* 0xffffff7400047947 */ /* 0x000fea000383ffff */
.L_x_27:
[----:B-1----:R-:W-:-:S04]  /*b3e0*/  IMAD.U32 R32, RZ, RZ, UR16 ;  /* 0x00000010ff207e24 */ /* 0x002fc8000f8e00ff */
[----:B------:R1:W2:Y:S03]  /*b3f0*/  SYNCS.PHASECHK.TRANS64.TRYWAIT P1, [R32+URZ+0x344a0], R5 ;  /* 0x0344a005200075a7 */ /* 0x0002a6000802017f */
[----:B--2---:R-:W-:Y:S05]  /*b400*/  @!P1 NANOSLEEP.SYNCS 0x989680 ;  /* 0x009896800000995d */ /* 0x004fea0003900000 */
[----:B------:R-:W2:Y:S02]  /*b410*/  @!P1 SYNCS.PHASECHK.TRANS64 P1, [R32+URZ+0x344a0], R5 ;  /* 0x0344a005200095a7 */ /* 0x000ea4000802007f */
[----:B--2---:R-:W-:Y:S05]  /*b420*/  @!P1 BRA `(.L_x_27) ;  /* 0xfffffffc00ec9947 */ /* 0x004fea000383ffff */
[----:B------:R-:W-:Y:S05]  /*b430*/  BRA `(.L_x_26) ;  /* 0xffffff8c00747947 */ /* 0x000fea000383ffff */
.L_x_31:
[----:B-1----:R-:W-:-:S04]  /*b440*/  IMAD.U32 R5, RZ, RZ, UR16 ;  /* 0x00000010ff057e24 */ /* 0x002fc8000f8e00ff */
[----:B------:R1:W2:Y:S03]  /*b450*/  SYNCS.PHASECHK.TRANS64.TRYWAIT P1, [R5+URZ+0x34490], R4 ;  /* 0x03449004050075a7 */ /* 0x0002a6000802017f */
[----:B--2---:R-:W-:Y:S05]  /*b460*/  @!P1 NANOSLEEP.SYNCS 0x989680 ;  /* 0x009896800000995d */ /* 0x004fea0003900000 */
[----:B------:R-:W2:Y:S02]  /*b470*/  @!P1 SYNCS.PHASECHK.TRANS64 P1, [R5+URZ+0x34490], R4 ;  /* 0x03449004050095a7 */ /* 0x000ea4000802007f */
[----:B--2---:R-:W-:Y:S05]  /*b480*/  @!P1 BRA `(.L_x_31) ;  /* 0xfffffffc00ec9947 */ /* 0x004fea000383ffff */
[----:B------:R-:W-:Y:S05]  /*b490*/  BRA `(.L_x_151) ;  /* 0xffffff9000947947 */ /* 0x000fea000383ffff */
.L_x_34:
[----:B-1----:R-:W-:-:S04]  /*b4a0*/  IMAD.U32 R5, RZ, RZ, UR16 ;  /* 0x00000010ff057e24 */ /* 0x002fc8000f8e00ff */
[----:B------:R1:W2:Y:S03]  /*b4b0*/  SYNCS.PHASECHK.TRANS64.TRYWAIT P1, [R5+URZ], R4 ;  /* 0x00000004050075a7 */ /* 0x0002a6000802017f */
[----:B--2---:R-:W-:Y:S05]  /*b4c0*/  @!P1 NANOSLEEP.SYNCS 0x989680 ;  /* 0x009896800000995d */ /* 0x004fea0003900000 */
[----:B------:R-:W2:Y:S02]  /*b4d0*/  @!P1 SYNCS.PHASECHK.TRANS64 P1, [R5+URZ], R4 ;  /* 0x00000004050095a7 */ /* 0x000ea4000802007f */
[----:B--2---:R-:W-:Y:S05]  /*b4e0*/  @!P1 BRA `(.L_x_34) ;  /* 0xfffffffc00ec9947 */ /* 0x004fea000383ffff */
[----:B------:R-:W-:Y:S05]  /*b4f0*/  BRA `(.L_x_152) ;  /* 0xffffff9000a47947 */ /* 0x000fea000383ffff */
.L_x_36:
[----:B-1----:R-:W-:-:S04]  /*b500*/  IMAD.U32 R5, RZ, RZ, UR22 ;  /* 0x00000016ff057e24 */ /* 0x002fc8000f8e00ff */
[----:B------:R1:W2:Y:S03]  /*b510*/  SYNCS.PHASECHK.TRANS64.TRYWAIT P2, [R5+URZ+0x34490], R4 ;  /* 0x03449004050075a7 */ /* 0x0002a6000804017f */
[----:B--2---:R-:W-:Y:S05]  /*b520*/  @!P2 NANOSLEEP.SYNCS 0x989680 ;  /* 0x009896800000a95d */ /* 0x004fea0003900000 */
[----:B------:R-:W2:Y:S02]  /*b530*/  @!P2 SYNCS.PHASECHK.TRANS64 P2, [R5+URZ+0x34490], R4 ;  /* 0x034490040500a5a7 */ /* 0x000ea4000804007f */
[----:B--2---:R-:W-:Y:S05]  /*b540*/  @!P2 BRA `(.L_x_36) ;  /* 0xfffffffc00eca947 */ /* 0x004fea000383ffff */
[----:B------:R-:W-:Y:S05]  /*b550*/  BRA `(.L_x_153) ;  /* 0xffffff9800307947 */ /* 0x000fea000383ffff */
.L_x_48:
[----:B---3--:R-:W-:-:S04]  /*b560*/  IMAD.U32 R3, RZ, RZ, UR4 ;  /* 0x00000004ff037e24 */ /* 0x008fc8000f8e00ff */
[----:B------:R3:W1:Y:S03]  /*b570*/  SYNCS.PHASECHK.TRANS64.TRYWAIT P0, [R3+URZ+0x34490], R0 ;  /* 0x03449000030075a7 */ /* 0x000666000800017f */
[----:B-1----:R-:W-:Y:S05]  /*b580*/  @!P0 NANOSLEEP.SYNCS 0x989680 ;  /* 0x009896800000895d */ /* 0x002fea0003900000 */
[----:B------:R-:W1:Y:S02]  /*b590*/  @!P0 SYNCS.PHASECHK.TRANS64 P0, [R3+URZ+0x34490], R0 ;  /* 0x03449000030085a7 */ /* 0x000e64000800007f */
[----:B-1----:R-:W-:Y:S05]  /*b5a0*/  @!P0 BRA `(.L_x_48) ;  /* 0xfffffffc00ec8947 */ /* 0x002fea000383ffff */
[----:B------:R-:W-:Y:S05]  /*b5b0*/  BRA `(.L_x_154) ;  /* 0xffffffac00087947 */ /* 0x000fea000383ffff */
.L_x_50:
[----:B---3--:R-:W-:-:S04]  /*b5c0*/  IMAD.U32 R3, RZ, RZ, UR5 ;  /* 0x00000005ff037e24 */ /* 0x008fc8000f8e00ff */
[----:B------:R3:W1:Y:S03]  /*b5d0*/  SYNCS.PHASECHK.TRANS64.TRYWAIT P0, [R3+URZ+0x34490], R0 ;  /* 0x03449000030075a7 */ /* 0x000666000800017f */
[----:B-1----:R-:W-:Y:S05]  /*b5e0*/  @!P0 NANOSLEEP.SYNCS 0x989680 ;  /* 0x009896800000895d */ /* 0x002fea0003900000 */
[----:B------:R-:W1:Y:S02]  /*b5f0*/  @!P0 SYNCS.PHASECHK.TRANS64 P0, [R3+URZ+0x34490], R0 ;  /* 0x03449000030085a7 */ /* 0x000e64000800007f */
[----:B-1----:R-:W-:Y:S05]  /*b600*/  @!P0 BRA `(.L_x_50) ;  /* 0xfffffffc00ec8947 */ /* 0x002fea000383ffff */
[----:B------:R-:W-:Y:S05]  /*b610*/  BRA `(.L_x_155) ;  /* 0xffffffac00207947 */ /* 0x000fea000383ffff */
.L_x_51:
[----:B--2---:R-:W-:-:S04]  /*b620*/  IMAD.U32 R3, RZ, RZ, UR4 ;  /* 0x00000004ff037e24 */ /* 0x004fc8000f8e00ff */
[----:B------:R2:W3:Y:S03]  /*b630*/  SYNCS.PHASECHK.TRANS64.TRYWAIT P0, [R3+URZ+0x344a0], R2 ;  /* 0x0344a002030075a7 */ /* 0x0004e6000800017f */
[----:B---3--:R-:W-:Y:S05]  /*b640*/  @!P0 NANOSLEEP.SYNCS 0x989680 ;  /* 0x009896800000895d */ /* 0x008fea0003900000 */
[----:B------:R-:W3:Y:S02]  /*b650*/  @!P0 SYNCS.PHASECHK.TRANS64 P0, [R3+URZ+0x344a0], R2 ;  /* 0x0344a002030085a7 */ /* 0x000ee4000800007f */
[----:B---3--:R-:W-:Y:S05]  /*b660*/  @!P0 BRA `(.L_x_51) ;  /* 0xfffffffc00ec8947 */ /* 0x008fea000383ffff */
[----:B------:R-:W-:Y:S05]  /*b670*/  BRA `(.L_x_156) ;  /* 0xffffffac00287947 */ /* 0x000fea000383ffff */
.L_x_79:
[----:B-1----:R-:W-:-:S04]  /*b680*/  IMAD.U32 R2, RZ, RZ, UR8 ;  /* 0x00000008ff027e24 */ /* 0x002fc8000f8e00ff */
[----:B------:R1:W2:Y:S03]  /*b690*/  SYNCS.PHASECHK.TRANS64.TRYWAIT P1, [R2+URZ+0x34480], R3 ;  /* 0x03448003020075a7 */ /* 0x0002a6000802017f */
[----:B--2---:R-:W-:Y:S05]  /*b6a0*/  @!P1 NANOSLEEP.SYNCS 0x989680 ;  /* 0x009896800000995d */ /* 0x004fea0003900000 */
[----:B------:R-:W2:Y:S02]  /*b6b0*/  @!P1 SYNCS.PHASECHK.TRANS64 P1, [R2+URZ+0x34480], R3 ;  /* 0x03448003020095a7 */ /* 0x000ea4000802007f */
[----:B--2---:R-:W-:Y:S05]  /*b6c0*/  @!P1 BRA `(.L_x_79) ;  /* 0xfffffffc00ec9947 */ /* 0x004fea000383ffff */
[----:B------:R-:W-:Y:S05]  /*b6d0*/  BRA `(.L_x_157) ;  /* 0xffffffc400ac7947 */ /* 0x000fea000383ffff */
.L_x_94:
[----:B--2---:R2:W3:Y:S02]  /*b6e0*/  SYNCS.PHASECHK.TRANS64.TRYWAIT P0, [R5+URZ+0x34460], R4 ;  /* 0x03446004050075a7 */ /* 0x0044e4000800017f */
[----:B---3--:R-:W-:Y:S05]  /*b6f0*/  @!P0 NANOSLEEP.SYNCS 0x989680 ;  /* 0x009896800000895d */ /* 0x008fea0003900000 */
[----:B------:R-:W3:Y:S02]  /*b700*/  @!P0 SYNCS.PHASECHK.TRANS64 P0, [R5+URZ+0x34460], R4 ;  /* 0x03446004050085a7 */ /* 0x000ee4000800007f */
[----:B---3--:R-:W-:Y:S05]  /*b710*/  @!P0 BRA `(.L_x_94) ;  /* 0xfffffffc00f08947 */ /* 0x008fea000383ffff */
[----:B------:R-:W-:Y:S05]  /*b720*/  BRA `(.L_x_158) ;  /* 0xffffffdc00347947 */ /* 0x000fea000383ffff */
.L_x_99:
[----:B-1----:R1:W2:Y:S02]  /*b730*/  SYNCS.PHASECHK.TRANS64.TRYWAIT P0, [R7+URZ+0x34420], R4 ;  /* 0x03442004070075a7 */ /* 0x0022a4000800017f */
[----:B--2---:R-:W-:Y:S05]  /*b740*/  @!P0 NANOSLEEP.SYNCS 0x989680 ;  /* 0x009896800000895d */ /* 0x004fea0003900000 */
[----:B------:R-:W2:Y:S02]  /*b750*/  @!P0 SYNCS.PHASECHK.TRANS64 P0, [R7+URZ+0x34420], R4 ;  /* 0x03442004070085a7 */ /* 0x000ea4000800007f */
[----:B--2---:R-:W-:Y:S05]  /*b760*/  @!P0 BRA `(.L_x_99) ;  /* 0xfffffffc00f08947 */ /* 0x004fea000383ffff */
[----:B------:R-:W-:Y:S05]  /*b770*/  BRA `(.L_x_159) ;  /* 0xffffffdc00c47947 */ /* 0x000fea000383ffff */
.L_x_106:
[----:B-1----:R1:W2:Y:S02]  /*b780*/  SYNCS.PHASECHK.TRANS64.TRYWAIT P0, [R6+URZ+0x34460], R7 ;  /* 0x03446007060075a7 */ /* 0x0022a4000800017f */
[----:B--2---:R-:W-:Y:S05]  /*b790*/  @!P0 NANOSLEEP.SYNCS 0x989680 ;  /* 0x009896800000895d */ /* 0x004fea0003900000 */
[----:B------:R-:W2:Y:S02]  /*b7a0*/  @!P0 SYNCS.PHASECHK.TRANS64 P0, [R6+URZ+0x34460], R7 ;  /* 0x03446007060085a7 */ /* 0x000ea4000800007f */
[----:B--2---:R-:W-:Y:S05]  /*b7b0*/  @!P0 BRA `(.L_x_106) ;  /* 0xfffffffc00f08947 */ /* 0x004fea000383ffff */
[----:B------:R-:W-:Y:S05]  /*b7c0*/  BRA `(.L_x_160) ;  /* 0xffffffe000b87947 */ /* 0x000fea000383ffff */
.L_x_111:
[----:B-1----:R1:W2:Y:S02]  /*b7d0*/  SYNCS.PHASECHK.TRANS64.TRYWAIT P0, [R7+URZ+0x34460], R8 ;  /* 0x03446008070075a7 */ /* 0x0022a4000800017f */
[----:B--2---:R-:W-:Y:S05]  /*b7e0*/  @!P0 NANOSLEEP.SYNCS 0x989680 ;  /* 0x009896800000895d */ /* 0x004fea0003900000 */
[----:B------:R-:W2:Y:S02]  /*b7f0*/  @!P0 SYNCS.PHASECHK.TRANS64 P0, [R7+URZ+0x34460], R8 ;  /* 0x03446008070085a7 */ /* 0x000ea4000800007f */
[----:B--2---:R-:W-:Y:S05]  /*b800*/  @!P0 BRA `(.L_x_111) ;  /* 0xfffffffc00f08947 */ /* 0x004fea000383ffff */
[----:B------:R-:W-:Y:S05]  /*b810*/  BRA `(.L_x_161) ;  /* 0xffffffe4005c7947 */ /* 0x000fea000383ffff */
.L_x_116:
[----:B-1----:R1:W2:Y:S02]  /*b820*/  SYNCS.PHASECHK.TRANS64.TRYWAIT P0, [R7+URZ+0x34420], R8 ;  /* 0x03442008070075a7 */ /* 0x0022a4000800017f */
[----:B--2---:R-:W-:Y:S05]  /*b830*/  @!P0 NANOSLEEP.SYNCS 0x989680 ;  /* 0x009896800000895d */ /* 0x004fea0003900000 */
[----:B------:R-:W2:Y:S02]  /*b840*/  @!P0 SYNCS.PHASECHK.TRANS64 P0, [R7+URZ+0x34420], R8 ;  /* 0x03442008070085a7 */ /* 0x000ea4000800007f */
[----:B--2---:R-:W-:Y:S05]  /*b850*/  @!P0 BRA `(.L_x_116) ;  /* 0xfffffffc00f08947 */ /* 0x004fea000383ffff */
[----:B------:R-:W-:Y:S05]  /*b860*/  BRA `(.L_x_162) ;  /* 0xffffffe800147947 */ /* 0x000fea000383ffff */
.L_x_123:
[----:B-1----:R1:W2:Y:S02]  /*b870*/  SYNCS.PHASECHK.TRANS64.TRYWAIT P0, [R7+URZ+0x34460], R6 ;  /* 0x03446006070075a7 */ /* 0x0022a4000800017f */
[----:B--2---:R-:W-:Y:S05]  /*b880*/  @!P0 NANOSLEEP.SYNCS 0x989680 ;  /* 0x009896800000895d */ /* 0x004fea0003900000 */
[----:B------:R-:W2:Y:S02]  /*b890*/  @!P0 SYNCS.PHASECHK.TRANS64 P0, [R7+URZ+0x34460], R6 ;  /* 0x03446006070085a7 */ /* 0x000ea4000800007f */
[----:B--2---:R-:W-:Y:S05]  /*b8a0*/  @!P0 BRA `(.L_x_123) ;  /* 0xfffffffc00f08947 */ /* 0x004fea000383ffff */
[----:B------:R-:W-:Y:S05]  /*b8b0*/  BRA `(.L_x_163) ;  /* 0xffffffec00187947 */ /* 0x000fea000383ffff */
.L_x_133:
[----:B-1----:R1:W2:Y:S02]  /*b8c0*/  SYNCS.PHASECHK.TRANS64.TRYWAIT P4, [R8+URZ+0x34420], R7 ;  /* 0x03442007080075a7 */ /* 0x0022a4000808017f */
[----:B--2---:R-:W-:Y:S05]  /*b8d0*/  @!P4 NANOSLEEP.SYNCS 0x989680 ;  /* 0x009896800000c95d */ /* 0x004fea0003900000 */
[----:B------:R-:W2:Y:S02]  /*b8e0*/  @!P4 SYNCS.PHASECHK.TRANS64 P4, [R8+URZ+0x34420], R7 ;  /* 0x034420070800c5a7 */ /* 0x000ea4000808007f */
[----:B--2---:R-:W-:Y:S05]  /*b8f0*/  @!P4 BRA `(.L_x_133) ;  /* 0xfffffffc00f0c947 */ /* 0x004fea000383ffff */
[----:B------:R-:W-:Y:S05]  /*b900*/  BRA `(.L_x_164) ;  /* 0xfffffff0001c7947 */ /* 0x000fea000383ffff */
.L_x_140:
[----:B-1----:R1:W2:Y:S02]  /*b910*/  SYNCS.PHASECHK.TRANS64.TRYWAIT P4, [R8+URZ+0x34420], R9 ;  /* 0x03442009080075a7 */ /* 0x0022a4000808017f */
[----:B--2---:R-:W-:Y:S05]  /*b920*/  @!P4 NANOSLEEP.SYNCS 0x989680 ;  /* 0x009896800000c95d */ /* 0x004fea0003900000 */
[----:B------:R-:W2:Y:S02]  /*b930*/  @!P4 SYNCS.PHASECHK.TRANS64 P4, [R8+URZ+0x34420], R9 ;  /* 0x034420090800c5a7 */ /* 0x000ea4000808007f */
[----:B--2---:R-:W-:Y:S05]  /*b940*/  @!P4 BRA `(.L_x_140) ;  /* 0xfffffffc00f0c947 */ /* 0x004fea000383ffff */
[----:B------:R-:W-:Y:S05]  /*b950*/  BRA `(.L_x_165) ;  /* 0xfffffff400207947 */ /* 0x000fea000383ffff */
.L_x_166:
[----:B------:R-:W-:-:S00]  /*b960*/  BRA `(.L_x_166) ;  /* 0xfffffffc00fc7947 */ /* 0x000fc0000383ffff */
[----:B------:R-:W-:-:S00]  /*b970*/  NOP ;  /* 0x0000000000007918 */ /* 0x000fc00000000000 */
        /* <DEDUP_REMOVED lines=8> */
.L_x_167:


//--------------------- .nv.global.init           --------------------------
	.section	.nv.global.init,"aw",@progbits
.nv.global.init:
	.type		$str$24,@object
	.size		$str$24,($str$25 - $str$24)
$str$24:
        /*0000*/ 	.byte	0x28, 0x61, 0x64, 0x64, 0x72, 0x65, 0x73, 0x73, 0x20, 0x26, 0x20, 0x6d, 0x61, 0x73, 0x6b, 0x29
        /*0010*/ 	.byte	0x20, 0x3d, 0x3d, 0x20, 0x30, 0x00
	.type		$str$25,@object
	.size		$str$25,(__unnamed_1 - $str$25)
$str$25:
        /*0016*/ 	.byte	0x2f, 0x74, 0x6d, 0x70, 0x2f, 0x63, 0x75, 0x74, 0x6c, 0x61, 0x73, 0x73, 0x5f, 0x73, 0x77, 0x65
        /*0026*/ 	.byte	0x65, 0x70, 0x5f, 0x73, 0x72, 0x63, 0x2f, 0x69, 0x6e, 0x63, 0x6c, 0x75, 0x64, 0x65, 0x2f, 0x63
        /*0036*/ 	.byte	0x75, 0x74, 0x65, 0x2f, 0x70, 0x6f, 0x69, 0x6e, 0x74, 0x65, 0x72, 0x5f, 0x66, 0x6c, 0x61, 0x67
        /*0046*/ 	.byte	0x67, 0x65, 0x64, 0x2e, 0x68, 0x70, 0x70, 0x00
	.type		__unnamed_1,@object
	.size		__unnamed_1,(__unnamed_2 - __unnamed_1)
__unnamed_1:
        /*004e*/ 	.byte	0x61, 0x75, 0x74, 0x6f, 0x20, 0x63, 0x75, 0x74, 0x65, 0x3a, 0x3a, 0x61, 0x73, 0x5f, 0x70, 0x6f
        /* <DEDUP_REMOVED lines=27> */
        /*020e*/ 	.byte	0x3e, 0x3e, 0x3e, 0x3e, 0x3e, 0x5d, 0x00
	.type		__unnamed_2,@object
	.size		__unnamed_2,(.L_1 - __unnamed_2)
__unnamed_2:
        /* <DEDUP_REMOVED lines=29> */
.L_1:


//--------------------- .nv.shared._ZN7cutlass13device_kernelINS_4fmha6kernel28FmhaKernelTmaWarpSpecializedINS1_10collective33FmhaBwdMainloopTmaWarpSpecializedINS_6half_tEfN4cute5tupleIJNS7_1CILi64EEENS9_ILi128EEESB_EEENS4_16FusionBwdAdapterINS4_12CausalFusionEEEJEEENS4_17FmhaBwdEpilogueKVIS6_fNS8_IJSA_SB_SA_EEEEENS2_23TileSchedulerBwdAdapterINS2_23IndividualTileSchedulerEEEJEEEEEvNT_6ParamsE --------------------------
	.section	.nv.shared._ZN7cutlass13device_kernelINS_4fmha6kernel28FmhaKernelTmaWarpSpecializedINS1_10collective33FmhaBwdMainloopTmaWarpSpecializedINS_6half_tEfN4cute5tupleIJNS7_1CILi64EEENS9_ILi128EEESB_EEENS4_16FusionBwdAdapterINS4_12CausalFusionEEEJEEENS4_17FmhaBwdEpilogueKVIS6_fNS8_IJSA_SB_SA_EEEEENS2_23TileSchedulerBwdAdapterINS2_23IndividualTileSchedulerEEEJEEEEEvNT_6ParamsE,"aw",@nobits
	.sectionflags	@""
	.align	16
	.zero		1024


//--------------------- .nv.shared.reserved.0     --------------------------
	.section	.nv.shared.reserved.0,"aw",@nobits
	.weak		__nv_reservedSMEM_offset_0_alias
	.size		__nv_reservedSMEM_offset_0_alias, 0, 0
	.other		__nv_reservedSMEM_offset_0_alias,@"STO_CUDA_RESERVED_SHARED STV_DEFAULT"
__nv_reservedSMEM_offset_0_alias:
	.zero		0


//--------------------- .nv.global                --------------------------
	.section	.nv.global,"aw",@nobits
.nv.global:
	.type		_ZN39_INTERNAL_97389c30_4_k_cu_48818113_40494cute1_E,@object
	.size		_ZN39_INTERNAL_97389c30_4_k_cu_48818113_40494cute1_E,(_ZN39_INTERNAL_97389c30_4_k_cu_48818113_40494cuda3std3__45__cpo6cbeginE - _ZN39_INTERNAL_97389c30_4_k_cu_48818113_40494cute1_E)
_ZN39_INTERNAL_97389c30_4_k_cu_48818113_40494cute1_E:
	.zero		1
	.type		_ZN39_INTERNAL_97389c30_4_k_cu_48818113_40494cuda3std3__45__cpo6cbeginE,@object
	.size		_ZN39_INTERNAL_97389c30_4_k_cu_48818113_40494cuda3std3__45__cpo6cbeginE,(_ZN39_INTERNAL_97389c30_4_k_cu_48818113_40494cuda3std3__48in_placeE - _ZN39_INTERNAL_97389c30_4_k_cu_48818113_40494cuda3std3__45__cpo6cbeginE)
_ZN39_INTERNAL_97389c30_4_k_cu_48818113_40494cuda3std3__45__cpo6cbeginE:
	.zero		1
	.type		_ZN39_INTERNAL_97389c30_4_k_cu_48818113_40494cuda3std3__48in_placeE,@object
	.size		_ZN39_INTERNAL_97389c30_4_k_cu_48818113_40494cuda3std3__48in_placeE,(_ZN39_INTERNAL_97389c30_4_k_cu_48818113_40494cuda3std6ranges3__45__cpo9iter_moveE - _ZN39_INTERNAL_97389c30_4_k_cu_48818113_40494cuda3std3__48in_placeE)
_ZN39_INTERNAL_97389c30_4_k_cu_48818113_40494cuda3std3__48in_placeE:
	.zero		1
	.type		_ZN39_INTERNAL_97389c30_4_k_cu_48818113_40494cuda3std6ranges3__45__cpo9iter_moveE,@object
	.size		_ZN39_INTERNAL_97389c30_4_k_cu_48818113_40494cuda3std6ranges3__45__cpo9iter_moveE,(_ZN39_INTERNAL_97389c30_4_k_cu_48818113_40494cuda3std3__45__cpo5beginE - _ZN39_INTERNAL_97389c30_4_k_cu_48818113_40494cuda3std6ranges3__45__cpo9iter_moveE)
_ZN39_INTERNAL_97389c30_4_k_cu_48818113_40494cuda3std6ranges3__45__cpo9iter_moveE:
	.zero		1
	.type		_ZN39_INTERNAL_97389c30_4_k_cu_48818113_40494cuda3std3__45__cpo5beginE,@object
	.size		_ZN39_INTERNAL_97389c30_4_k_cu_48818113_40494cuda3std3__45__cpo5beginE,(_ZN39_INTERNAL_97389c30_4_k_cu_48818113_40494cuda3std3__441_GLOBAL__N__97389c30_4_k_cu_48818113_40496ignoreE - _ZN39_INTERNAL_97389c30_4_k_cu_48818113_40494cuda3std3__45__cpo5beginE)
_ZN39_INTERNAL_97389c30_4_k_cu_48818113_40494cuda3std3__45__cpo5beginE:
	.zero		1
	.type		_ZN39_INTERNAL_97389c30_4_k_cu_48818113_40494cuda3std3__441_GLOBAL__N__97389c30_4_k_cu_48818113_40496ignoreE,@object
	.size		_ZN39_INTERNAL_97389c30_4_k_cu_48818113_40494cuda3std3__441_GLOBAL__N__97389c30_4_k_cu_48818113_40496ignoreE,(_ZN39_INTERNAL_97389c30_4_k_cu_48818113_40494cute7productE - _ZN39_INTERNAL_97389c30_4_k_cu_48818113_40494cuda3std3__441_GLOBAL__N__97389c30_4_k_cu_48818113_40496ignoreE)
_ZN39_INTERNAL_97389c30_4_k_cu_48818113_40494cuda3std3__441_GLOBAL__N__97389c30_4_k_cu_48818113_40496ignoreE:
	.zero		1
	.type		_ZN39_INTERNAL_97389c30_4_k_cu_48818113_40494cute7productE,@object
	.size		_ZN39_INTERNAL_97389c30_4_k_cu_48818113_40494cute7productE,(_ZN39_INTERNAL_97389c30_4_k_cu_48818113_40494cuda3std3__45__cpo3endE - _ZN39_INTERNAL_97389c30_4_k_cu_48818113_40494cute7productE)
_ZN39_INTERNAL_97389c30_4_k_cu_48818113_40494cute7productE:
	.zero		1
	.type		_ZN39_INTERNAL_97389c30_4_k_cu_48818113_40494cuda3std3__45__cpo3endE,@object
	.size		_ZN39_INTERNAL_97389c30_4_k_cu_48818113_40494cuda3std3__45__cpo3endE,(_ZN39_INTERNAL_97389c30_4_k_cu_48818113_40494cuda3std3__419piecewise_constructE - _ZN39_INTERNAL_97389c30_4_k_cu_48818113_40494cuda3std3__45__cpo3endE)
_ZN39_INTERNAL_97389c30_4_k_cu_48818113_40494cuda3std3__45__cpo3endE:
	.zero		1
	.type		_ZN39_INTERNAL_97389c30_4_k_cu_48818113_40494cuda3std3__419piecewise_constructE,@object
	.size		_ZN39_INTERNAL_97389c30_4_k_cu_48818113_40494cuda3std3__419piecewise_constructE,(_ZN39_INTERNAL_97389c30_4_k_cu_48818113_40494cuda3std3__45__cpo4cendE - _ZN39_INTERNAL_97389c30_4_k_cu_48818113_40494cuda3std3__419piecewise_constructE)
_ZN39_INTERNAL_97389c30_4_k_cu_48818113_40494cuda3std3__419piecewise_constructE:
	.zero		1
	.type		_ZN39_INTERNAL_97389c30_4_k_cu_48818113_40494cuda3std3__45__cpo4cendE,@object
	.size		_ZN39_INTERNAL_97389c30_4_k_cu_48818113_40494cuda3std3__45__cpo4cendE,(_ZN39_INTERNAL_97389c30_4_k_cu_48818113_40494cuda3std6ranges3__45__cpo4swapE - _ZN39_INTERNAL_97389c30_4_k_cu_48818113_40494cuda3std3__45__cpo4cendE)
_ZN39_INTERNAL_97389c30_4_k_cu_48818113_40494cuda3std3__45__cpo4cendE:
	.zero		1
	.type		_ZN39_INTERNAL_97389c30_4_k_cu_48818113_40494cuda3std6ranges3__45__cpo4swapE,@object
	.size		_ZN39_INTERNAL_97389c30_4_k_cu_48818113_40494cuda3std6ranges3__45__cpo4swapE,(.L_9 - _ZN39_INTERNAL_97389c30_4_k_cu_48818113_40494cuda3std6ranges3__45__cpo4swapE)
_ZN39_INTERNAL_97389c30_4_k_cu_48818113_40494cuda3std6ranges3__45__cpo4swapE:
	.zero		1
.L_9:


//--------------------- .nv.constant0._ZN7cutlass13device_kernelINS_4fmha6kernel28FmhaKernelTmaWarpSpecializedINS1_10collective33FmhaBwdMainloopTmaWarpSpecializedINS_6half_tEfN4cute5tupleIJNS7_1CILi64EEENS9_ILi128EEESB_EEENS4_16FusionBwdAdapterINS4_12CausalFusionEEEJEEENS4_17FmhaBwdEpilogueKVIS6_fNS8_IJSA_SB_SA_EEEEENS2_23TileSchedulerBwdAdapterINS2_23IndividualTileSchedulerEEEJEEEEEvNT_6ParamsE --------------------------
	.section	.nv.constant0._ZN7cutlass13device_kernelINS_4fmha6kernel28FmhaKernelTmaWarpSpecializedINS1_10collective33FmhaBwdMainloopTmaWarpSpecializedINS_6half_tEfN4cute5tupleIJNS7_1CILi64EEENS9_ILi128EEESB_EEENS4_16FusionBwdAdapterINS4_12CausalFusionEEEJEEENS4_17FmhaBwdEpilogueKVIS6_fNS8_IJSA_SB_SA_EEEEENS2_23TileSchedulerBwdAdapterINS2_23IndividualTileSchedulerEEEJEEEEEvNT_6ParamsE,"a",@progbits
	.sectionflags	@""
	.align	4
.nv.constant0._ZN7cutlass13device_kernelINS_4fmha6kernel28FmhaKernelTmaWarpSpecializedINS1_10collective33FmhaBwdMainloopTmaWarpSpecializedINS_6half_tEfN4cute5tupleIJNS7_1CILi64EEENS9_ILi128EEESB_EEENS4_16FusionBwdAdapterINS4_12CausalFusionEEEJEEENS4_17FmhaBwdEpilogueKVIS6_fNS8_IJSA_SB_SA_EEEEENS2_23TileSchedulerBwdAdapterINS2_23IndividualTileSchedulerEEEJEEEEEvNT_6ParamsE:
	.zero		4352


//--------------------- SYMBOLS --------------------------

	.type		.nv.reservedSmem.offset0,@object
	.size		.nv.reservedSmem.offset0,0x4
	.type		__assertfail,@function
